	.target	sm_90a

	.elftype	@"ET_EXEC"


//--------------------- .note.nv.tkinfo           --------------------------
	.section	.note.nv.tkinfo,"",@"SHT_NOTE"
	.sectionflags	@"SHF_NOTE_NV_TKINFO"
	.tkinfo
        /*0018*/ 	.word	0x00000002
        /*0030*/ 	.string	""
        /*0030*/ 	.string	"ptxas"
        /*0030*/ 	.string	"Cuda compilation tools, release 13.0, V13.0.88"
        /*0030*/ 	.string	"Build cuda_13.0.r13.0/compiler.36424714_0"
        /*0030*/ 	.string	"-arch sm_90a -m 64 "



//--------------------- .note.nv.cuinfo           --------------------------
	.section	.note.nv.cuinfo,"",@"SHT_NOTE"
	.sectionflags	@"SHF_NOTE_NV_CUINFO"
        /*0018*/ 	.short	0x0002
        /*001a*/ 	.short	0x005a
        /*001c*/ 	.short	0x0082
	.zero		2


//--------------------- .nv.info                  --------------------------
	.section	.nv.info,"",@"SHT_CUDA_INFO"
	.align	4


	//----- nvinfo : EIATTR_REGCOUNT
	.align		4
        /*0000*/ 	.byte	0x04, 0x2f
        /*0002*/ 	.short	(.L_29 - .L_28)
	.align		4
.L_28:
        /*0004*/ 	.word	index@(_Z18pack_rows_4_kernelPKtPjii)
        /*0008*/ 	.word	0x00000010


	//----- nvinfo : EIATTR_FRAME_SIZE
	.align		4
.L_29:
        /*000c*/ 	.byte	0x04, 0x11
        /*000e*/ 	.short	(.L_31 - .L_30)
	.align		4
.L_30:
        /*0010*/ 	.word	index@(_Z18pack_rows_4_kernelPKtPjii)
        /*0014*/ 	.word	0x00000000


	//----- nvinfo : EIATTR_REGCOUNT
	.align		4
.L_31:
        /*0018*/ 	.byte	0x04, 0x2f
        /*001a*/ 	.short	(.L_33 - .L_32)
	.align		4
.L_32:
        /*001c*/ 	.word	index@(_Z18pack_rows_6_kernelPKtPjii)
        /*0020*/ 	.word	0x00000010


	//----- nvinfo : EIATTR_FRAME_SIZE
	.align		4
.L_33:
        /*0024*/ 	.byte	0x04, 0x11
        /*0026*/ 	.short	(.L_35 - .L_34)
	.align		4
.L_34:
        /*0028*/ 	.word	index@(_Z18pack_rows_6_kernelPKtPjii)
        /*002c*/ 	.word	0x00000000


	//----- nvinfo : EIATTR_REGCOUNT
	.align		4
.L_35:
        /*0030*/ 	.byte	0x04, 0x2f
        /*0032*/ 	.short	(.L_37 - .L_36)
	.align		4
.L_36:
        /*0034*/ 	.word	index@(_Z19pack_columns_kernelILi2EEvPKtPjii)
        /*0038*/ 	.word	0x00000020


	//----- nvinfo : EIATTR_FRAME_SIZE
	.align		4
.L_37:
        /*003c*/ 	.byte	0x04, 0x11
        /*003e*/ 	.short	(.L_39 - .L_38)
	.align		4
.L_38:
        /*0040*/ 	.word	index@(_Z19pack_columns_kernelILi2EEvPKtPjii)
        /*0044*/ 	.word	0x00000000


	//----- nvinfo : EIATTR_REGCOUNT
	.align		4
.L_39:
        /*0048*/ 	.byte	0x04, 0x2f
        /*004a*/ 	.short	(.L_41 - .L_40)
	.align		4
.L_40:
        /*004c*/ 	.word	index@(_Z19pack_columns_kernelILi3EEvPKtPjii)
        /*0050*/ 	.word	0x00000020


	//----- nvinfo : EIATTR_FRAME_SIZE
	.align		4
.L_41:
        /*0054*/ 	.byte	0x04, 0x11
        /*0056*/ 	.short	(.L_43 - .L_42)
	.align		4
.L_42:
        /*0058*/ 	.word	index@(_Z19pack_columns_kernelILi3EEvPKtPjii)
        /*005c*/ 	.word	0x00000000


	//----- nvinfo : EIATTR_REGCOUNT
	.align		4
.L_43:
        /*0060*/ 	.byte	0x04, 0x2f
        /*0062*/ 	.short	(.L_45 - .L_44)
	.align		4
.L_44:
        /*0064*/ 	.word	index@(_Z19pack_columns_kernelILi4EEvPKtPjii)
        /*0068*/ 	.word	0x00000018


	//----- nvinfo : EIATTR_FRAME_SIZE
	.align		4
.L_45:
        /*006c*/ 	.byte	0x04, 0x11
        /*006e*/ 	.short	(.L_47 - .L_46)
	.align		4
.L_46:
        /*0070*/ 	.word	index@(_Z19pack_columns_kernelILi4EEvPKtPjii)
        /*0074*/ 	.word	0x00000000


	//----- nvinfo : EIATTR_REGCOUNT
	.align		4
.L_47:
        /*0078*/ 	.byte	0x04, 0x2f
        /*007a*/ 	.short	(.L_49 - .L_48)
	.align		4
.L_48:
        /*007c*/ 	.word	index@(_Z19pack_columns_kernelILi5EEvPKtPjii)
        /*0080*/ 	.word	0x00000028


	//----- nvinfo : EIATTR_FRAME_SIZE
	.align		4
.L_49:
        /*0084*/ 	.byte	0x04, 0x11
        /*0086*/ 	.short	(.L_51 - .L_50)
	.align		4
.L_50:
        /*0088*/ 	.word	index@(_Z19pack_columns_kernelILi5EEvPKtPjii)
        /*008c*/ 	.word	0x00000000


	//----- nvinfo : EIATTR_REGCOUNT
	.align		4
.L_51:
        /*0090*/ 	.byte	0x04, 0x2f
        /*0092*/ 	.short	(.L_53 - .L_52)
	.align		4
.L_52:
        /*0094*/ 	.word	index@(_Z19pack_columns_kernelILi6EEvPKtPjii)
        /*0098*/ 	.word	0x00000020


	//----- nvinfo : EIATTR_FRAME_SIZE
	.align		4
.L_53:
        /*009c*/ 	.byte	0x04, 0x11
        /*009e*/ 	.short	(.L_55 - .L_54)
	.align		4
.L_54:
        /*00a0*/ 	.word	index@(_Z19pack_columns_kernelILi6EEvPKtPjii)
        /*00a4*/ 	.word	0x00000000


	//----- nvinfo : EIATTR_REGCOUNT
	.align		4
.L_55:
        /*00a8*/ 	.byte	0x04, 0x2f
        /*00aa*/ 	.short	(.L_57 - .L_56)
	.align		4
.L_56:
        /*00ac*/ 	.word	index@(_Z19pack_columns_kernelILi8EEvPKtPjii)
        /*00b0*/ 	.word	0x00000014


	//----- nvinfo : EIATTR_FRAME_SIZE
	.align		4
.L_57:
        /*00b4*/ 	.byte	0x04, 0x11
        /*00b6*/ 	.short	(.L_59 - .L_58)
	.align		4
.L_58:
        /*00b8*/ 	.word	index@(_Z19pack_columns_kernelILi8EEvPKtPjii)
        /*00bc*/ 	.word	0x00000000


	//----- nvinfo : EIATTR_MIN_STACK_SIZE
	.align		4
.L_59:
        /*00c0*/ 	.byte	0x04, 0x12
        /*00c2*/ 	.short	(.L_61 - .L_60)
	.align		4
.L_60:
        /*00c4*/ 	.word	index@(_Z19pack_columns_kernelILi8EEvPKtPjii)
        /*00c8*/ 	.word	0x00000000


	//----- nvinfo : EIATTR_MIN_STACK_SIZE
	.align		4
.L_61:
        /*00cc*/ 	.byte	0x04, 0x12
        /*00ce*/ 	.short	(.L_63 - .L_62)
	.align		4
.L_62:
        /*00d0*/ 	.word	index@(_Z19pack_columns_kernelILi6EEvPKtPjii)
        /*00d4*/ 	.word	0x00000000


	//----- nvinfo : EIATTR_MIN_STACK_SIZE
	.align		4
.L_63:
        /*00d8*/ 	.byte	0x04, 0x12
        /*00da*/ 	.short	(.L_65 - .L_64)
	.align		4
.L_64:
        /*00dc*/ 	.word	index@(_Z19pack_columns_kernelILi5EEvPKtPjii)
        /*00e0*/ 	.word	0x00000000


	//----- nvinfo : EIATTR_MIN_STACK_SIZE
	.align		4
.L_65:
        /*00e4*/ 	.byte	0x04, 0x12
        /*00e6*/ 	.short	(.L_67 - .L_66)
	.align		4
.L_66:
        /*00e8*/ 	.word	index@(_Z19pack_columns_kernelILi4EEvPKtPjii)
        /*00ec*/ 	.word	0x00000000


	//----- nvinfo : EIATTR_MIN_STACK_SIZE
	.align		4
.L_67:
        /*00f0*/ 	.byte	0x04, 0x12
        /*00f2*/ 	.short	(.L_69 - .L_68)
	.align		4
.L_68:
        /*00f4*/ 	.word	index@(_Z19pack_columns_kernelILi3EEvPKtPjii)
        /*00f8*/ 	.word	0x00000000


	//----- nvinfo : EIATTR_MIN_STACK_SIZE
	.align		4
.L_69:
        /*00fc*/ 	.byte	0x04, 0x12
        /*00fe*/ 	.short	(.L_71 - .L_70)
	.align		4
.L_70:
        /*0100*/ 	.word	index@(_Z19pack_columns_kernelILi2EEvPKtPjii)
        /*0104*/ 	.word	0x00000000


	//----- nvinfo : EIATTR_MIN_STACK_SIZE
	.align		4
.L_71:
        /*0108*/ 	.byte	0x04, 0x12
        /*010a*/ 	.short	(.L_73 - .L_72)
	.align		4
.L_72:
        /*010c*/ 	.word	index@(_Z18pack_rows_6_kernelPKtPjii)
        /*0110*/ 	.word	0x00000000


	//----- nvinfo : EIATTR_MIN_STACK_SIZE
	.align		4
.L_73:
        /*0114*/ 	.byte	0x04, 0x12
        /*0116*/ 	.short	(.L_75 - .L_74)
	.align		4
.L_74:
        /*0118*/ 	.word	index@(_Z18pack_rows_4_kernelPKtPjii)
        /*011c*/ 	.word	0x00000000
.L_75:


//--------------------- .nv.compat                --------------------------
	.section	.nv.compat,"",@"SHT_CUDA_COMPAT_INFO"
	.align	4
        /*0000*/ 	.byte	0x02, 0x09, 0x01, 0x00, 0x02, 0x02, 0x01, 0x00, 0x02, 0x05, 0x05, 0x00, 0x03, 0x07, 0x01, 0x01
        /*0010*/ 	.byte	0x02, 0x03, 0x00, 0x00, 0x02, 0x06, 0x01, 0x00, 0x04, 0x0b, 0x08, 0x00, 0x00, 0x00, 0x00, 0x00
        /*0020*/ 	.byte	0x00, 0x00, 0x00, 0x00


//--------------------- .nv.info._Z19pack_columns_kernelILi8EEvPKtPjii --------------------------
	.section	.nv.info._Z19pack_columns_kernelILi8EEvPKtPjii,"",@"SHT_CUDA_INFO"
	.sectionflags	@""
	.align	4


	//----- nvinfo : EIATTR_CUDA_API_VERSION
	.align		4
        /*0000*/ 	.byte	0x04, 0x37
        /*0002*/ 	.short	(.L_77 - .L_76)
.L_76:
        /*0004*/ 	.word	0x00000082


	//----- nvinfo : EIATTR_KPARAM_INFO
	.align		4
.L_77:
        /*0008*/ 	.byte	0x04, 0x17
        /*000a*/ 	.short	(.L_79 - .L_78)
.L_78:
        /*000c*/ 	.word	0x00000000
        /*0010*/ 	.short	0x0003
        /*0012*/ 	.short	0x0014
        /*0014*/ 	.byte	0x00, 0xf0, 0x11, 0x00


	//----- nvinfo : EIATTR_KPARAM_INFO
	.align		4
.L_79:
        /*0018*/ 	.byte	0x04, 0x17
        /*001a*/ 	.short	(.L_81 - .L_80)
.L_80:
        /*001c*/ 	.word	0x00000000
        /*0020*/ 	.short	0x0002
        /*0022*/ 	.short	0x0010
        /*0024*/ 	.byte	0x00, 0xf0, 0x11, 0x00


	//----- nvinfo : EIATTR_KPARAM_INFO
	.align		4
.L_81:
        /*0028*/ 	.byte	0x04, 0x17
        /*002a*/ 	.short	(.L_83 - .L_82)
.L_82:
        /*002c*/ 	.word	0x00000000
        /*0030*/ 	.short	0x0001
        /*0032*/ 	.short	0x0008
        /*0034*/ 	.byte	0x00, 0xf0, 0x21, 0x00


	//----- nvinfo : EIATTR_KPARAM_INFO
	.align		4
.L_83:
        /*0038*/ 	.byte	0x04, 0x17
        /*003a*/ 	.short	(.L_85 - .L_84)
.L_84:
        /*003c*/ 	.word	0x00000000
        /*0040*/ 	.short	0x0000
        /*0042*/ 	.short	0x0000
        /*0044*/ 	.byte	0x00, 0xf0, 0x21, 0x00


	//----- nvinfo : EIATTR_SPARSE_MMA_MASK
	.align		4
.L_85:
        /*0048*/ 	.byte	0x03, 0x50
        /*004a*/ 	.short	0x0000


	//----- nvinfo : EIATTR_MAXREG_COUNT
	.align		4
        /*004c*/ 	.byte	0x03, 0x1b
        /*004e*/ 	.short	0x00ff


	//----- nvinfo : EIATTR_MERCURY_ISA_VERSION
	.align		4
        /*0050*/ 	.byte	0x03, 0x5f
        /*0052*/ 	.short	0x0101


	//----- nvinfo : EIATTR_EXIT_INSTR_OFFSETS
	.align		4
        /*0054*/ 	.byte	0x04, 0x1c
        /*0056*/ 	.short	(.L_87 - .L_86)


	//   ....[0]....
.L_86:
        /*0058*/ 	.word	0x000000c0


	//   ....[1]....
        /*005c*/ 	.word	0x00000250


	//----- nvinfo : EIATTR_CBANK_PARAM_SIZE
	.align		4
.L_87:
        /*0060*/ 	.byte	0x03, 0x19
        /*0062*/ 	.short	0x0018


	//----- nvinfo : EIATTR_PARAM_CBANK
	.align		4
        /*0064*/ 	.byte	0x04, 0x0a
        /*0066*/ 	.short	(.L_89 - .L_88)
	.align		4
.L_88:
        /*0068*/ 	.word	index@(.nv.constant0._Z19pack_columns_kernelILi8EEvPKtPjii)
        /*006c*/ 	.short	0x0210
        /*006e*/ 	.short	0x0018


	//----- nvinfo : EIATTR_SW_WAR
	.align		4
.L_89:
        /*0070*/ 	.byte	0x04, 0x36
        /*0072*/ 	.short	(.L_91 - .L_90)
.L_90:
        /*0074*/ 	.word	0x00000008
.L_91:


//--------------------- .nv.info._Z19pack_columns_kernelILi6EEvPKtPjii --------------------------
	.section	.nv.info._Z19pack_columns_kernelILi6EEvPKtPjii,"",@"SHT_CUDA_INFO"
	.sectionflags	@""
	.align	4


	//----- nvinfo : EIATTR_CUDA_API_VERSION
	.align		4
        /*0000*/ 	.byte	0x04, 0x37
        /*0002*/ 	.short	(.L_93 - .L_92)
.L_92:
        /*0004*/ 	.word	0x00000082


	//----- nvinfo : EIATTR_KPARAM_INFO
	.align		4
.L_93:
        /*0008*/ 	.byte	0x04, 0x17
        /*000a*/ 	.short	(.L_95 - .L_94)
.L_94:
        /*000c*/ 	.word	0x00000000
        /*0010*/ 	.short	0x0003
        /*0012*/ 	.short	0x0014
        /*0014*/ 	.byte	0x00, 0xf0, 0x11, 0x00


	//----- nvinfo : EIATTR_KPARAM_INFO
	.align		4
.L_95:
        /*0018*/ 	.byte	0x04, 0x17
        /*001a*/ 	.short	(.L_97 - .L_96)
.L_96:
        /*001c*/ 	.word	0x00000000
        /*0020*/ 	.short	0x0002
        /*0022*/ 	.short	0x0010
        /*0024*/ 	.byte	0x00, 0xf0, 0x11, 0x00


	//----- nvinfo : EIATTR_KPARAM_INFO
	.align		4
.L_97:
        /*0028*/ 	.byte	0x04, 0x17
        /*002a*/ 	.short	(.L_99 - .L_98)
.L_98:
        /*002c*/ 	.word	0x00000000
        /*0030*/ 	.short	0x0001
        /*0032*/ 	.short	0x0008
        /*0034*/ 	.byte	0x00, 0xf0, 0x21, 0x00


	//----- nvinfo : EIATTR_KPARAM_INFO
	.align		4
.L_99:
        /*0038*/ 	.byte	0x04, 0x17
        /*003a*/ 	.short	(.L_101 - .L_100)
.L_100:
        /*003c*/ 	.word	0x00000000
        /*0040*/ 	.short	0x0000
        /*0042*/ 	.short	0x0000
        /*0044*/ 	.byte	0x00, 0xf0, 0x21, 0x00


	//----- nvinfo : EIATTR_SPARSE_MMA_MASK
	.align		4
.L_101:
        /*0048*/ 	.byte	0x03, 0x50
        /*004a*/ 	.short	0x0000


	//----- nvinfo : EIATTR_MAXREG_COUNT
	.align		4
        /*004c*/ 	.byte	0x03, 0x1b
        /*004e*/ 	.short	0x00ff


	//----- nvinfo : EIATTR_MERCURY_ISA_VERSION
	.align		4
        /*0050*/ 	.byte	0x03, 0x5f
        /*0052*/ 	.short	0x0101


	//----- nvinfo : EIATTR_EXIT_INSTR_OFFSETS
	.align		4
        /*0054*/ 	.byte	0x04, 0x1c
        /*0056*/ 	.short	(.L_103 - .L_102)


	//   ....[0]....
.L_102:
        /*0058*/ 	.word	0x00000100


	//   ....[1]....
        /*005c*/ 	.word	0x000005d0


	//----- nvinfo : EIATTR_CBANK_PARAM_SIZE
	.align		4
.L_103:
        /*0060*/ 	.byte	0x03, 0x19
        /*0062*/ 	.short	0x0018


	//----- nvinfo : EIATTR_PARAM_CBANK
	.align		4
        /*0064*/ 	.byte	0x04, 0x0a
        /*0066*/ 	.short	(.L_105 - .L_104)
	.align		4
.L_104:
        /*0068*/ 	.word	index@(.nv.constant0._Z19pack_columns_kernelILi6EEvPKtPjii)
        /*006c*/ 	.short	0x0210
        /*006e*/ 	.short	0x0018


	//----- nvinfo : EIATTR_SW_WAR
	.align		4
.L_105:
        /*0070*/ 	.byte	0x04, 0x36
        /*0072*/ 	.short	(.L_107 - .L_106)
.L_106:
        /*0074*/ 	.word	0x00000008
.L_107:


//--------------------- .nv.info._Z19pack_columns_kernelILi5EEvPKtPjii --------------------------
	.section	.nv.info._Z19pack_columns_kernelILi5EEvPKtPjii,"",@"SHT_CUDA_INFO"
	.sectionflags	@""
	.align	4


	//----- nvinfo : EIATTR_CUDA_API_VERSION
	.align		4
        /*0000*/ 	.byte	0x04, 0x37
        /*0002*/ 	.short	(.L_109 - .L_108)
.L_108:
        /*0004*/ 	.word	0x00000082


	//----- nvinfo : EIATTR_KPARAM_INFO
	.align		4
.L_109:
        /*0008*/ 	.byte	0x04, 0x17
        /*000a*/ 	.short	(.L_111 - .L_110)
.L_110:
        /*000c*/ 	.word	0x00000000
        /*0010*/ 	.short	0x0003
        /*0012*/ 	.short	0x0014
        /*0014*/ 	.byte	0x00, 0xf0, 0x11, 0x00


	//----- nvinfo : EIATTR_KPARAM_INFO
	.align		4
.L_111:
        /*0018*/ 	.byte	0x04, 0x17
        /*001a*/ 	.short	(.L_113 - .L_112)
.L_112:
        /*001c*/ 	.word	0x00000000
        /*0020*/ 	.short	0x0002
        /*0022*/ 	.short	0x0010
        /*0024*/ 	.byte	0x00, 0xf0, 0x11, 0x00


	//----- nvinfo : EIATTR_KPARAM_INFO
	.align		4
.L_113:
        /*0028*/ 	.byte	0x04, 0x17
        /*002a*/ 	.short	(.L_115 - .L_114)
.L_114:
        /*002c*/ 	.word	0x00000000
        /*0030*/ 	.short	0x0001
        /*0032*/ 	.short	0x0008
        /*0034*/ 	.byte	0x00, 0xf0, 0x21, 0x00


	//----- nvinfo : EIATTR_KPARAM_INFO
	.align		4
.L_115:
        /*0038*/ 	.byte	0x04, 0x17
        /*003a*/ 	.short	(.L_117 - .L_116)
.L_116:
        /*003c*/ 	.word	0x00000000
        /*0040*/ 	.short	0x0000
        /*0042*/ 	.short	0x0000
        /*0044*/ 	.byte	0x00, 0xf0, 0x21, 0x00


	//----- nvinfo : EIATTR_SPARSE_MMA_MASK
	.align		4
.L_117:
        /*0048*/ 	.byte	0x03, 0x50
        /*004a*/ 	.short	0x0000


	//----- nvinfo : EIATTR_MAXREG_COUNT
	.align		4
        /*004c*/ 	.byte	0x03, 0x1b
        /*004e*/ 	.short	0x00ff


	//----- nvinfo : EIATTR_MERCURY_ISA_VERSION
	.align		4
        /*0050*/ 	.byte	0x03, 0x5f
        /*0052*/ 	.short	0x0101


	//----- nvinfo : EIATTR_EXIT_INSTR_OFFSETS
	.align		4
        /*0054*/ 	.byte	0x04, 0x1c
        /*0056*/ 	.short	(.L_119 - .L_118)


	//   ....[0]....
.L_118:
        /*0058*/ 	.word	0x00000110


	//   ....[1]....
        /*005c*/ 	.word	0x00000a40


	//----- nvinfo : EIATTR_CBANK_PARAM_SIZE
	.align		4
.L_119:
        /*0060*/ 	.byte	0x03, 0x19
        /*0062*/ 	.short	0x0018


	//----- nvinfo : EIATTR_PARAM_CBANK
	.align		4
        /*0064*/ 	.byte	0x04, 0x0a
        /*0066*/ 	.short	(.L_121 - .L_120)
	.align		4
.L_120:
        /*0068*/ 	.word	index@(.nv.constant0._Z19pack_columns_kernelILi5EEvPKtPjii)
        /*006c*/ 	.short	0x0210
        /*006e*/ 	.short	0x0018


	//----- nvinfo : EIATTR_SW_WAR
	.align		4
.L_121:
        /*0070*/ 	.byte	0x04, 0x36
        /*0072*/ 	.short	(.L_123 - .L_122)
.L_122:
        /*0074*/ 	.word	0x00000008
.L_123:


//--------------------- .nv.info._Z19pack_columns_kernelILi4EEvPKtPjii --------------------------
	.section	.nv.info._Z19pack_columns_kernelILi4EEvPKtPjii,"",@"SHT_CUDA_INFO"
	.sectionflags	@""
	.align	4


	//----- nvinfo : EIATTR_CUDA_API_VERSION
	.align		4
        /*0000*/ 	.byte	0x04, 0x37
        /*0002*/ 	.short	(.L_125 - .L_124)
.L_124:
        /*0004*/ 	.word	0x00000082


	//----- nvinfo : EIATTR_KPARAM_INFO
	.align		4
.L_125:
        /*0008*/ 	.byte	0x04, 0x17
        /*000a*/ 	.short	(.L_127 - .L_126)
.L_126:
        /*000c*/ 	.word	0x00000000
        /*0010*/ 	.short	0x0003
        /*0012*/ 	.short	0x0014
        /*0014*/ 	.byte	0x00, 0xf0, 0x11, 0x00


	//----- nvinfo : EIATTR_KPARAM_INFO
	.align		4
.L_127:
        /*0018*/ 	.byte	0x04, 0x17
        /*001a*/ 	.short	(.L_129 - .L_128)
.L_128:
        /*001c*/ 	.word	0x00000000
        /*0020*/ 	.short	0x0002
        /*0022*/ 	.short	0x0010
        /*0024*/ 	.byte	0x00, 0xf0, 0x11, 0x00


	//----- nvinfo : EIATTR_KPARAM_INFO
	.align		4
.L_129:
        /*0028*/ 	.byte	0x04, 0x17
        /*002a*/ 	.short	(.L_131 - .L_130)
.L_130:
        /*002c*/ 	.word	0x00000000
        /*0030*/ 	.short	0x0001
        /*0032*/ 	.short	0x0008
        /*0034*/ 	.byte	0x00, 0xf0, 0x21, 0x00


	//----- nvinfo : EIATTR_KPARAM_INFO
	.align		4
.L_131:
        /*0038*/ 	.byte	0x04, 0x17
        /*003a*/ 	.short	(.L_133 - .L_132)
.L_132:
        /*003c*/ 	.word	0x00000000
        /*0040*/ 	.short	0x0000
        /*0042*/ 	.short	0x0000
        /*0044*/ 	.byte	0x00, 0xf0, 0x21, 0x00


	//----- nvinfo : EIATTR_SPARSE_MMA_MASK
	.align		4
.L_133:
        /*0048*/ 	.byte	0x03, 0x50
        /*004a*/ 	.short	0x0000


	//----- nvinfo : EIATTR_MAXREG_COUNT
	.align		4
        /*004c*/ 	.byte	0x03, 0x1b
        /*004e*/ 	.short	0x00ff


	//----- nvinfo : EIATTR_MERCURY_ISA_VERSION
	.align		4
        /*0050*/ 	.byte	0x03, 0x5f
        /*0052*/ 	.short	0x0101


	//----- nvinfo : EIATTR_EXIT_INSTR_OFFSETS
	.align		4
        /*0054*/ 	.byte	0x04, 0x1c
        /*0056*/ 	.short	(.L_135 - .L_134)


	//   ....[0]....
.L_134:
        /*0058*/ 	.word	0x000000c0


	//   ....[1]....
        /*005c*/ 	.word	0x00000300


	//----- nvinfo : EIATTR_CBANK_PARAM_SIZE
	.align		4
.L_135:
        /*0060*/ 	.byte	0x03, 0x19
        /*0062*/ 	.short	0x0018


	//----- nvinfo : EIATTR_PARAM_CBANK
	.align		4
        /*0064*/ 	.byte	0x04, 0x0a
        /*0066*/ 	.short	(.L_137 - .L_136)
	.align		4
.L_136:
        /*0068*/ 	.word	index@(.nv.constant0._Z19pack_columns_kernelILi4EEvPKtPjii)
        /*006c*/ 	.short	0x0210
        /*006e*/ 	.short	0x0018


	//----- nvinfo : EIATTR_SW_WAR
	.align		4
.L_137:
        /*0070*/ 	.byte	0x04, 0x36
        /*0072*/ 	.short	(.L_139 - .L_138)
.L_138:
        /*0074*/ 	.word	0x00000008
.L_139:


//--------------------- .nv.info._Z19pack_columns_kernelILi3EEvPKtPjii --------------------------
	.section	.nv.info._Z19pack_columns_kernelILi3EEvPKtPjii,"",@"SHT_CUDA_INFO"
	.sectionflags	@""
	.align	4


	//----- nvinfo : EIATTR_CUDA_API_VERSION
	.align		4
        /*0000*/ 	.byte	0x04, 0x37
        /*0002*/ 	.short	(.L_141 - .L_140)
.L_140:
        /*0004*/ 	.word	0x00000082


	//----- nvinfo : EIATTR_KPARAM_INFO
	.align		4
.L_141:
        /*0008*/ 	.byte	0x04, 0x17
        /*000a*/ 	.short	(.L_143 - .L_142)
.L_142:
        /*000c*/ 	.word	0x00000000
        /*0010*/ 	.short	0x0003
        /*0012*/ 	.short	0x0014
        /*0014*/ 	.byte	0x00, 0xf0, 0x11, 0x00


	//----- nvinfo : EIATTR_KPARAM_INFO
	.align		4
.L_143:
        /*0018*/ 	.byte	0x04, 0x17
        /*001a*/ 	.short	(.L_145 - .L_144)
.L_144:
        /*001c*/ 	.word	0x00000000
        /*0020*/ 	.short	0x0002
        /*0022*/ 	.short	0x0010
        /*0024*/ 	.byte	0x00, 0xf0, 0x11, 0x00


	//----- nvinfo : EIATTR_KPARAM_INFO
	.align		4
.L_145:
        /*0028*/ 	.byte	0x04, 0x17
        /*002a*/ 	.short	(.L_147 - .L_146)
.L_146:
        /*002c*/ 	.word	0x00000000
        /*0030*/ 	.short	0x0001
        /*0032*/ 	.short	0x0008
        /*0034*/ 	.byte	0x00, 0xf0, 0x21, 0x00


	//----- nvinfo : EIATTR_KPARAM_INFO
	.align		4
.L_147:
        /*0038*/ 	.byte	0x04, 0x17
        /*003a*/ 	.short	(.L_149 - .L_148)
.L_148:
        /*003c*/ 	.word	0x00000000
        /*0040*/ 	.short	0x0000
        /*0042*/ 	.short	0x0000
        /*0044*/ 	.byte	0x00, 0xf0, 0x21, 0x00


	//----- nvinfo : EIATTR_SPARSE_MMA_MASK
	.align		4
.L_149:
        /*0048*/ 	.byte	0x03, 0x50
        /*004a*/ 	.short	0x0000


	//----- nvinfo : EIATTR_MAXREG_COUNT
	.align		4
        /*004c*/ 	.byte	0x03, 0x1b
        /*004e*/ 	.short	0x00ff


	//----- nvinfo : EIATTR_MERCURY_ISA_VERSION
	.align		4
        /*0050*/ 	.byte	0x03, 0x5f
        /*0052*/ 	.short	0x0101


	//----- nvinfo : EIATTR_EXIT_INSTR_OFFSETS
	.align		4
        /*0054*/ 	.byte	0x04, 0x1c
        /*0056*/ 	.short	(.L_151 - .L_150)


	//   ....[0]....
.L_150:
        /*0058*/ 	.word	0x00000100


	//   ....[1]....
        /*005c*/ 	.word	0x000009c0


	//----- nvinfo : EIATTR_CBANK_PARAM_SIZE
	.align		4
.L_151:
        /*0060*/ 	.byte	0x03, 0x19
        /*0062*/ 	.short	0x0018


	//----- nvinfo : EIATTR_PARAM_CBANK
	.align		4
        /*0064*/ 	.byte	0x04, 0x0a
        /*0066*/ 	.short	(.L_153 - .L_152)
	.align		4
.L_152:
        /*0068*/ 	.word	index@(.nv.constant0._Z19pack_columns_kernelILi3EEvPKtPjii)
        /*006c*/ 	.short	0x0210
        /*006e*/ 	.short	0x0018


	//----- nvinfo : EIATTR_SW_WAR
	.align		4
.L_153:
        /*0070*/ 	.byte	0x04, 0x36
        /*0072*/ 	.short	(.L_155 - .L_154)
.L_154:
        /*0074*/ 	.word	0x00000008
.L_155:


//--------------------- .nv.info._Z19pack_columns_kernelILi2EEvPKtPjii --------------------------
	.section	.nv.info._Z19pack_columns_kernelILi2EEvPKtPjii,"",@"SHT_CUDA_INFO"
	.sectionflags	@""
	.align	4


	//----- nvinfo : EIATTR_CUDA_API_VERSION
	.align		4
        /*0000*/ 	.byte	0x04, 0x37
        /*0002*/ 	.short	(.L_157 - .L_156)
.L_156:
        /*0004*/ 	.word	0x00000082


	//----- nvinfo : EIATTR_KPARAM_INFO
	.align		4
.L_157:
        /*0008*/ 	.byte	0x04, 0x17
        /*000a*/ 	.short	(.L_159 - .L_158)
.L_158:
        /*000c*/ 	.word	0x00000000
        /*0010*/ 	.short	0x0003
        /*0012*/ 	.short	0x0014
        /*0014*/ 	.byte	0x00, 0xf0, 0x11, 0x00


	//----- nvinfo : EIATTR_KPARAM_INFO
	.align		4
.L_159:
        /*0018*/ 	.byte	0x04, 0x17
        /*001a*/ 	.short	(.L_161 - .L_160)
.L_160:
        /*001c*/ 	.word	0x00000000
        /*0020*/ 	.short	0x0002
        /*0022*/ 	.short	0x0010
        /*0024*/ 	.byte	0x00, 0xf0, 0x11, 0x00


	//----- nvinfo : EIATTR_KPARAM_INFO
	.align		4
.L_161:
        /*0028*/ 	.byte	0x04, 0x17
        /*002a*/ 	.short	(.L_163 - .L_162)
.L_162:
        /*002c*/ 	.word	0x00000000
        /*0030*/ 	.short	0x0001
        /*0032*/ 	.short	0x0008
        /*0034*/ 	.byte	0x00, 0xf0, 0x21, 0x00


	//----- nvinfo : EIATTR_KPARAM_INFO
	.align		4
.L_163:
        /*0038*/ 	.byte	0x04, 0x17
        /*003a*/ 	.short	(.L_165 - .L_164)
.L_164:
        /*003c*/ 	.word	0x00000000
        /*0040*/ 	.short	0x0000
        /*0042*/ 	.short	0x0000
        /*0044*/ 	.byte	0x00, 0xf0, 0x21, 0x00


	//----- nvinfo : EIATTR_SPARSE_MMA_MASK
	.align		4
.L_165:
        /*0048*/ 	.byte	0x03, 0x50
        /*004a*/ 	.short	0x0000


	//----- nvinfo : EIATTR_MAXREG_COUNT
	.align		4
        /*004c*/ 	.byte	0x03, 0x1b
        /*004e*/ 	.short	0x00ff


	//----- nvinfo : EIATTR_MERCURY_ISA_VERSION
	.align		4
        /*0050*/ 	.byte	0x03, 0x5f
        /*0052*/ 	.short	0x0101


	//----- nvinfo : EIATTR_EXIT_INSTR_OFFSETS
	.align		4
        /*0054*/ 	.byte	0x04, 0x1c
        /*0056*/ 	.short	(.L_167 - .L_166)


	//   ....[0]....
.L_166:
        /*0058*/ 	.word	0x000000c0


	//   ....[1]....
        /*005c*/ 	.word	0x000004c0


	//----- nvinfo : EIATTR_CBANK_PARAM_SIZE
	.align		4
.L_167:
        /*0060*/ 	.byte	0x03, 0x19
        /*0062*/ 	.short	0x0018


	//----- nvinfo : EIATTR_PARAM_CBANK
	.align		4
        /*0064*/ 	.byte	0x04, 0x0a
        /*0066*/ 	.short	(.L_169 - .L_168)
	.align		4
.L_168:
        /*0068*/ 	.word	index@(.nv.constant0._Z19pack_columns_kernelILi2EEvPKtPjii)
        /*006c*/ 	.short	0x0210
        /*006e*/ 	.short	0x0018


	//----- nvinfo : EIATTR_SW_WAR
	.align		4
.L_169:
        /*0070*/ 	.byte	0x04, 0x36
        /*0072*/ 	.short	(.L_171 - .L_170)
.L_170:
        /*0074*/ 	.word	0x00000008
.L_171:


//--------------------- .nv.info._Z18pack_rows_6_kernelPKtPjii --------------------------
	.section	.nv.info._Z18pack_rows_6_kernelPKtPjii,"",@"SHT_CUDA_INFO"
	.sectionflags	@""
	.align	4


	//----- nvinfo : EIATTR_CUDA_API_VERSION
	.align		4
        /*0000*/ 	.byte	0x04, 0x37
        /*0002*/ 	.short	(.L_173 - .L_172)
.L_172:
        /*0004*/ 	.word	0x00000082


	//----- nvinfo : EIATTR_KPARAM_INFO
	.align		4
.L_173:
        /*0008*/ 	.byte	0x04, 0x17
        /*000a*/ 	.short	(.L_175 - .L_174)
.L_174:
        /*000c*/ 	.word	0x00000000
        /*0010*/ 	.short	0x0003
        /*0012*/ 	.short	0x0014
        /*0014*/ 	.byte	0x00, 0xf0, 0x11, 0x00


	//----- nvinfo : EIATTR_KPARAM_INFO
	.align		4
.L_175:
        /*0018*/ 	.byte	0x04, 0x17
        /*001a*/ 	.short	(.L_177 - .L_176)
.L_176:
        /*001c*/ 	.word	0x00000000
        /*0020*/ 	.short	0x0002
        /*0022*/ 	.short	0x0010
        /*0024*/ 	.byte	0x00, 0xf0, 0x11, 0x00


	//----- nvinfo : EIATTR_KPARAM_INFO
	.align		4
.L_177:
        /*0028*/ 	.byte	0x04, 0x17
        /*002a*/ 	.short	(.L_179 - .L_178)
.L_178:
        /*002c*/ 	.word	0x00000000
        /*0030*/ 	.short	0x0001
        /*0032*/ 	.short	0x0008
        /*0034*/ 	.byte	0x00, 0xf0, 0x21, 0x00


	//----- nvinfo : EIATTR_KPARAM_INFO
	.align		4
.L_179:
        /*0038*/ 	.byte	0x04, 0x17
        /*003a*/ 	.short	(.L_181 - .L_180)
.L_180:
        /*003c*/ 	.word	0x00000000
        /*0040*/ 	.short	0x0000
        /*0042*/ 	.short	0x0000
        /*0044*/ 	.byte	0x00, 0xf0, 0x21, 0x00


	//----- nvinfo : EIATTR_SPARSE_MMA_MASK
	.align		4
.L_181:
        /*0048*/ 	.byte	0x03, 0x50
        /*004a*/ 	.short	0x0000


	//----- nvinfo : EIATTR_MAXREG_COUNT
	.align		4
        /*004c*/ 	.byte	0x03, 0x1b
        /*004e*/ 	.short	0x00ff


	//----- nvinfo : EIATTR_MERCURY_ISA_VERSION
	.align		4
        /*0050*/ 	.byte	0x03, 0x5f
        /*0052*/ 	.short	0x0101


	//----- nvinfo : EIATTR_EXIT_INSTR_OFFSETS
	.align		4
        /*0054*/ 	.byte	0x04, 0x1c
        /*0056*/ 	.short	(.L_183 - .L_182)


	//   ....[0]....
.L_182:
        /*0058*/ 	.word	0x000000c0


	//   ....[1]....
        /*005c*/ 	.word	0x00000350


	//----- nvinfo : EIATTR_CBANK_PARAM_SIZE
	.align		4
.L_183:
        /*0060*/ 	.byte	0x03, 0x19
        /*0062*/ 	.short	0x0018


	//----- nvinfo : EIATTR_PARAM_CBANK
	.align		4
        /*0064*/ 	.byte	0x04, 0x0a
        /*0066*/ 	.short	(.L_185 - .L_184)
	.align		4
.L_184:
        /*0068*/ 	.word	index@(.nv.constant0._Z18pack_rows_6_kernelPKtPjii)
        /*006c*/ 	.short	0x0210
        /*006e*/ 	.short	0x0018


	//----- nvinfo : EIATTR_SW_WAR
	.align		4
.L_185:
        /*0070*/ 	.byte	0x04, 0x36
        /*0072*/ 	.short	(.L_187 - .L_186)
.L_186:
        /*0074*/ 	.word	0x00000008
.L_187:


//--------------------- .nv.info._Z18pack_rows_4_kernelPKtPjii --------------------------
	.section	.nv.info._Z18pack_rows_4_kernelPKtPjii,"",@"SHT_CUDA_INFO"
	.sectionflags	@""
	.align	4


	//----- nvinfo : EIATTR_CUDA_API_VERSION
	.align		4
        /*0000*/ 	.byte	0x04, 0x37
        /*0002*/ 	.short	(.L_189 - .L_188)
.L_188:
        /*0004*/ 	.word	0x00000082


	//----- nvinfo : EIATTR_KPARAM_INFO
	.align		4
.L_189:
        /*0008*/ 	.byte	0x04, 0x17
        /*000a*/ 	.short	(.L_191 - .L_190)
.L_190:
        /*000c*/ 	.word	0x00000000
        /*0010*/ 	.short	0x0003
        /*0012*/ 	.short	0x0014
        /*0014*/ 	.byte	0x00, 0xf0, 0x11, 0x00


	//----- nvinfo : EIATTR_KPARAM_INFO
	.align		4
.L_191:
        /*0018*/ 	.byte	0x04, 0x17
        /*001a*/ 	.short	(.L_193 - .L_192)
.L_192:
        /*001c*/ 	.word	0x00000000
        /*0020*/ 	.short	0x0002
        /*0022*/ 	.short	0x0010
        /*0024*/ 	.byte	0x00, 0xf0, 0x11, 0x00


	//----- nvinfo : EIATTR_KPARAM_INFO
	.align		4
.L_193:
        /*0028*/ 	.byte	0x04, 0x17
        /*002a*/ 	.short	(.L_195 - .L_194)
.L_194:
        /*002c*/ 	.word	0x00000000
        /*0030*/ 	.short	0x0001
        /*0032*/ 	.short	0x0008
        /*0034*/ 	.byte	0x00, 0xf0, 0x21, 0x00


	//----- nvinfo : EIATTR_KPARAM_INFO
	.align		4
.L_195:
        /*0038*/ 	.byte	0x04, 0x17
        /*003a*/ 	.short	(.L_197 - .L_196)
.L_196:
        /*003c*/ 	.word	0x00000000
        /*0040*/ 	.short	0x0000
        /*0042*/ 	.short	0x0000
        /*0044*/ 	.byte	0x00, 0xf0, 0x21, 0x00


	//----- nvinfo : EIATTR_SPARSE_MMA_MASK
	.align		4
.L_197:
        /*0048*/ 	.byte	0x03, 0x50
        /*004a*/ 	.short	0x0000


	//----- nvinfo : EIATTR_MAXREG_COUNT
	.align		4
        /*004c*/ 	.byte	0x03, 0x1b
        /*004e*/ 	.short	0x00ff


	//----- nvinfo : EIATTR_MERCURY_ISA_VERSION
	.align		4
        /*0050*/ 	.byte	0x03, 0x5f
        /*0052*/ 	.short	0x0101


	//----- nvinfo : EIATTR_EXIT_INSTR_OFFSETS
	.align		4
        /*0054*/ 	.byte	0x04, 0x1c
        /*0056*/ 	.short	(.L_199 - .L_198)


	//   ....[0]....
.L_198:
        /*0058*/ 	.word	0x000000c0


	//   ....[1]....
        /*005c*/ 	.word	0x00000350


	//----- nvinfo : EIATTR_CBANK_PARAM_SIZE
	.align		4
.L_199:
        /*0060*/ 	.byte	0x03, 0x19
        /*0062*/ 	.short	0x0018


	//----- nvinfo : EIATTR_PARAM_CBANK
	.align		4
        /*0064*/ 	.byte	0x04, 0x0a
        /*0066*/ 	.short	(.L_201 - .L_200)
	.align		4
.L_200:
        /*0068*/ 	.word	index@(.nv.constant0._Z18pack_rows_4_kernelPKtPjii)
        /*006c*/ 	.short	0x0210
        /*006e*/ 	.short	0x0018


	//----- nvinfo : EIATTR_SW_WAR
	.align		4
.L_201:
        /*0070*/ 	.byte	0x04, 0x36
        /*0072*/ 	.short	(.L_203 - .L_202)
.L_202:
        /*0074*/ 	.word	0x00000008
.L_203:


//--------------------- .nv.callgraph             --------------------------
	.section	.nv.callgraph,"",@"SHT_CUDA_CALLGRAPH"
	.align	4
	.sectionentsize	8
	.align		4
        /*0000*/ 	.word	0x00000000
	.align		4
        /*0004*/ 	.word	0xffffffff
	.align		4
        /*0008*/ 	.word	0x00000000
	.align		4
        /*000c*/ 	.word	0xfffffffe
	.align		4
        /*0010*/ 	.word	0x00000000
	.align		4
        /*0014*/ 	.word	0xfffffffd
	.align		4
        /*0018*/ 	.word	0x00000000
	.align		4
        /*001c*/ 	.word	0xfffffffc


//--------------------- .nv.constant4             --------------------------
	.section	.nv.constant4,"a",@progbits
	.align	8
	.align		8
.nv.constant4:
        /*0000*/ 	.dword	_ZN45_INTERNAL_1fa38335_14_pack_tensor_cu_cf58b8634cuda3std3__45__cpo5beginE
	.align		8
        /*0008*/ 	.dword	_ZN45_INTERNAL_1fa38335_14_pack_tensor_cu_cf58b8634cuda3std3__45__cpo3endE
	.align		8
        /*0010*/ 	.dword	_ZN45_INTERNAL_1fa38335_14_pack_tensor_cu_cf58b8634cuda3std3__45__cpo6cbeginE
	.align		8
        /*0018*/ 	.dword	_ZN45_INTERNAL_1fa38335_14_pack_tensor_cu_cf58b8634cuda3std3__45__cpo4cendE
	.align		8
        /*0020*/ 	.dword	_ZN45_INTERNAL_1fa38335_14_pack_tensor_cu_cf58b8634cuda3std3__45__cpo6rbeginE
	.align		8
        /*0028*/ 	.dword	_ZN45_INTERNAL_1fa38335_14_pack_tensor_cu_cf58b8634cuda3std3__45__cpo4rendE
	.align		8
        /*0030*/ 	.dword	_ZN45_INTERNAL_1fa38335_14_pack_tensor_cu_cf58b8634cuda3std3__45__cpo7crbeginE
	.align		8
        /*0038*/ 	.dword	_ZN45_INTERNAL_1fa38335_14_pack_tensor_cu_cf58b8634cuda3std3__45__cpo5crendE
	.align		8
        /*0040*/ 	.dword	_ZN45_INTERNAL_1fa38335_14_pack_tensor_cu_cf58b8634cuda3std3__447_GLOBAL__N__1fa38335_14_pack_tensor_cu_cf58b8636ignoreE
	.align		8
        /*0048*/ 	.dword	_ZN45_INTERNAL_1fa38335_14_pack_tensor_cu_cf58b8634cuda3std3__419piecewise_constructE
	.align		8
        /*0050*/ 	.dword	_ZN45_INTERNAL_1fa38335_14_pack_tensor_cu_cf58b8634cuda3std3__48in_placeE
	.align		8
        /*0058*/ 	.dword	_ZN45_INTERNAL_1fa38335_14_pack_tensor_cu_cf58b8634cuda3std3__420unreachable_sentinelE
	.align		8
        /*0060*/ 	.dword	_ZN45_INTERNAL_1fa38335_14_pack_tensor_cu_cf58b8634cuda3std6ranges3__45__cpo4swapE
	.align		8
        /*0068*/ 	.dword	_ZN45_INTERNAL_1fa38335_14_pack_tensor_cu_cf58b8634cuda3std6ranges3__45__cpo9iter_moveE
	.align		8
        /*0070*/ 	.dword	_ZN45_INTERNAL_1fa38335_14_pack_tensor_cu_cf58b8634cuda3std6ranges3__45__cpo5beginE
	.align		8
        /*0078*/ 	.dword	_ZN45_INTERNAL_1fa38335_14_pack_tensor_cu_cf58b8634cuda3std6ranges3__45__cpo3endE
	.align		8
        /*0080*/ 	.dword	_ZN45_INTERNAL_1fa38335_14_pack_tensor_cu_cf58b8634cuda3std6ranges3__45__cpo6cbeginE
	.align		8
        /*0088*/ 	.dword	_ZN45_INTERNAL_1fa38335_14_pack_tensor_cu_cf58b8634cuda3std6ranges3__45__cpo4cendE
	.align		8
        /*0090*/ 	.dword	_ZN45_INTERNAL_1fa38335_14_pack_tensor_cu_cf58b8634cuda3std6ranges3__45__cpo7advanceE
	.align		8
        /*0098*/ 	.dword	_ZN45_INTERNAL_1fa38335_14_pack_tensor_cu_cf58b8634cuda3std6ranges3__45__cpo9iter_swapE
	.align		8
        /*00a0*/ 	.dword	_ZN45_INTERNAL_1fa38335_14_pack_tensor_cu_cf58b8634cuda3std6ranges3__45__cpo4nextE
	.align		8
        /*00a8*/ 	.dword	_ZN45_INTERNAL_1fa38335_14_pack_tensor_cu_cf58b8634cuda3std6ranges3__45__cpo4prevE
	.align		8
        /*00b0*/ 	.dword	_ZN45_INTERNAL_1fa38335_14_pack_tensor_cu_cf58b8634cuda3std6ranges3__45__cpo4dataE
	.align		8
        /*00b8*/ 	.dword	_ZN45_INTERNAL_1fa38335_14_pack_tensor_cu_cf58b8634cuda3std6ranges3__45__cpo5cdataE
	.align		8
        /*00c0*/ 	.dword	_ZN45_INTERNAL_1fa38335_14_pack_tensor_cu_cf58b8634cuda3std6ranges3__45__cpo4sizeE
	.align		8
        /*00c8*/ 	.dword	_ZN45_INTERNAL_1fa38335_14_pack_tensor_cu_cf58b8634cuda3std6ranges3__45__cpo5ssizeE
	.align		8
        /*00d0*/ 	.dword	_ZN45_INTERNAL_1fa38335_14_pack_tensor_cu_cf58b8634cuda3std6ranges3__45__cpo8distanceE
	.align		8
        /*00d8*/ 	.dword	_ZN45_INTERNAL_1fa38335_14_pack_tensor_cu_cf58b8636thrust23THRUST_300001_SM_900_NS6system6detail10sequential3seqE


//--------------------- .text._Z19pack_columns_kernelILi8EEvPKtPjii --------------------------
	.section	.text._Z19pack_columns_kernelILi8EEvPKtPjii,"ax",@progbits
	.align	128
        .global         _Z19pack_columns_kernelILi8EEvPKtPjii
        .type           _Z19pack_columns_kernelILi8EEvPKtPjii,@function
        .size           _Z19pack_columns_kernelILi8EEvPKtPjii,(.L_x_8 - _Z19pack_columns_kernelILi8EEvPKtPjii)
        .other          _Z19pack_columns_kernelILi8EEvPKtPjii,@"STO_CUDA_ENTRY STV_DEFAULT"
_Z19pack_columns_kernelILi8EEvPKtPjii:
.text._Z19pack_columns_kernelILi8EEvPKtPjii:
[----:B------:R-:W-:Y:S01]  /*0000*/  LDC R1, c[0x0][0x28] ;  /* 0x00000a00ff017b82 */ /* 0x000fe20000000800 */
[----:B------:R-:W0:Y:S01]  /*0010*/  S2R R0, SR_CTAID.X ;  /* 0x0000000000007919 */ /* 0x000e220000002500 */
[----:B------:R-:W-:Y:S01]  /*0020*/  ULDC UR4, c[0x0][0x0] ;  /* 0x0000000000047ab9 */ /* 0x000fe20000000800 */
[----:B------:R-:W-:Y:S01]  /*0030*/  ULDC.64 UR6, c[0x0][0x220] ;  /* 0x0000880000067ab9 */ /* 0x000fe20000000a00 */
[----:B------:R-:W0:Y:S01]  /*0040*/  S2R R3, SR_TID.X ;  /* 0x0000000000037919 */ /* 0x000e220000002100 */
[----:B------:R-:W1:Y:S01]  /*0050*/  S2R R13, SR_CTAID.Y ;  /* 0x00000000000d7919 */ /* 0x000e620000002600 */
[----:B------:R-:W1:Y:S01]  /*0060*/  S2R R2, SR_TID.Y ;  /* 0x0000000000027919 */ /* 0x000e620000002200 */
[----:B0-----:R-:W-:Y:S01]  /*0070*/  IMAD R0, R0, UR4, R3 ;  /* 0x0000000400007c24 */ /* 0x001fe2000f8e0203 */
[----:B------:R-:W-:-:S04]  /*0080*/  ULDC UR4, c[0x0][0x4] ;  /* 0x0000010000047ab9 */ /* 0x000fc80000000800 */
[----:B------:R-:W-:Y:S01]  /*0090*/  ISETP.GE.AND P0, PT, R0, UR7, PT ;  /* 0x0000000700007c0c */ /* 0x000fe2000bf06270 */
[----:B-1----:R-:W-:-:S05]  /*00a0*/  IMAD R13, R13, UR4, R2 ;  /* 0x000000040d0d7c24 */ /* 0x002fca000f8e0202 */
[----:B------:R-:W-:-:S13]  /*00b0*/  ISETP.GE.OR P0, PT, R13, UR6, P0 ;  /* 0x000000060d007c0c */ /* 0x000fda0008706670 */
[----:B------:R-:W-:Y:S05]  /*00c0*/  @P0 EXIT ;  /* 0x000000000000094d */ /* 0x000fea0003800000 */
[----:B------:R-:W0:Y:S01]  /*00d0*/  LDC.64 R8, c[0x0][0x210] ;  /* 0x00008400ff087b82 */ /* 0x000e220000000a00 */
[----:B------:R-:W-:Y:S01]  /*00e0*/  SHF.L.U32 R3, R13, 0x2, RZ ;  /* 0x000000020d037819 */ /* 0x000fe200000006ff */
[----:B------:R-:W-:-:S04]  /*00f0*/  ULDC.64 UR4, c[0x0][0x208] ;  /* 0x0000820000047ab9 */ /* 0x000fc80000000a00 */
[----:B------:R-:W-:-:S05]  /*0100*/  IMAD R3, R3, UR7, R0 ;  /* 0x0000000703037c24 */ /* 0x000fca000f8e0200 */
[----:B------:R-:W-:-:S04]  /*0110*/  IADD3 R5, R3, UR7, RZ ;  /* 0x0000000703057c10 */ /* 0x000fc8000fffe0ff */
[----:B------:R-:W-:-:S05]  /*0120*/  IADD3 R11, R5, UR7, RZ ;  /* 0x00000007050b7c10 */ /* 0x000fca000fffe0ff */
[C---:B0-----:R-:W-:Y:S01]  /*0130*/  IMAD.WIDE R6, R11.reuse, 0x2, R8 ;  /* 0x000000020b067825 */ /* 0x041fe200078e0208 */
[----:B------:R-:W-:-:S03]  /*0140*/  IADD3 R11, R11, UR7, RZ ;  /* 0x000000070b0b7c10 */ /* 0x000fc6000fffe0ff */
[--C-:B------:R-:W-:Y:S02]  /*0150*/  IMAD.WIDE R4, R5, 0x2, R8.reuse ;  /* 0x0000000205047825 */ /* 0x100fe400078e0208 */
[----:B------:R-:W2:Y:S02]  /*0160*/  LDG.E.U16.CONSTANT R6, desc[UR4][R6.64] ;  /* 0x0000000406067981 */ /* 0x000ea4000c1e9500 */
[--C-:B------:R-:W-:Y:S02]  /*0170*/  IMAD.WIDE R2, R3, 0x2, R8.reuse ;  /* 0x0000000203027825 */ /* 0x100fe400078e0208 */
[----:B------:R-:W3:Y:S02]  /*0180*/  LDG.E.U16.CONSTANT R4, desc[UR4][R4.64] ;  /* 0x0000000404047981 */ /* 0x000ee4000c1e9500 */
[----:B------:R-:W-:Y:S02]  /*0190*/  IMAD.WIDE R8, R11, 0x2, R8 ;  /* 0x000000020b087825 */ /* 0x000fe400078e0208 */
[----:B------:R-:W4:Y:S01]  /*01a0*/  LDG.E.U16.CONSTANT R2, desc[UR4][R2.64] ;  /* 0x0000000402027981 */ /* 0x000f22000c1e9500 */
[----:B------:R-:W0:Y:S03]  /*01b0*/  LDC.64 R10, c[0x0][0x218] ;  /* 0x00008600ff0a7b82 */ /* 0x000e260000000a00 */
[----:B------:R-:W5:Y:S01]  /*01c0*/  LDG.E.U16.CONSTANT R8, desc[UR4][R8.64] ;  /* 0x0000000408087981 */ /* 0x000f62000c1e9500 */
[----:B------:R-:W-:Y:S01]  /*01d0*/  IMAD R17, R13, UR7, R0 ;  /* 0x000000070d117c24 */ /* 0x000fe2000f8e0200 */
[----:B--2---:R-:W-:-:S02]  /*01e0*/  SHF.L.U32 R12, R6, 0x10, RZ ;  /* 0x00000010060c7819 */ /* 0x004fc400000006ff */
[----:B---3--:R-:W-:-:S04]  /*01f0*/  SHF.L.U32 R15, R4, 0x8, RZ ;  /* 0x00000008040f7819 */ /* 0x008fc800000006ff */
[----:B----4-:R-:W-:Y:S02]  /*0200*/  LOP3.LUT R12, R12, R15, R2, 0xfe, !PT ;  /* 0x0000000f0c0c7212 */ /* 0x010fe400078efe02 */
[----:B-----5:R-:W-:Y:S01]  /*0210*/  SHF.L.U32 R13, R8, 0x18, RZ ;  /* 0x00000018080d7819 */ /* 0x020fe200000006ff */
[----:B0-----:R-:W-:-:S03]  /*0220*/  IMAD.WIDE R4, R17, 0x4, R10 ;  /* 0x0000000411047825 */ /* 0x001fc600078e020a */
[----:B------:R-:W-:-:S05]  /*0230*/  LOP3.LUT R13, R13, R12, RZ, 0xfc, !PT ;  /* 0x0000000c0d0d7212 */ /* 0x000fca00078efcff */
[----:B------:R-:W-:Y:S01]  /*0240*/  STG.E desc[UR4][R4.64], R13 ;  /* 0x0000000d04007986 */ /* 0x000fe2000c101904 */
[----:B------:R-:W-:Y:S05]  /*0250*/  EXIT ;  /* 0x000000000000794d */ /* 0x000fea0003800000 */
.L_x_0:
[----:B------:R-:W-:-:S00]  /*0260*/  BRA `(.L_x_0) ;  /* 0xfffffffc00fc7947 */ /* 0x000fc0000383ffff */
[----:B------:R-:W-:-:S00]  /*0270*/  NOP ;  /* 0x0000000000007918 */ /* 0x000fc00000000000 */
        /* <DEDUP_REMOVED lines=8> */
.L_x_8:


//--------------------- .text._Z19pack_columns_kernelILi6EEvPKtPjii --------------------------
	.section	.text._Z19pack_columns_kernelILi6EEvPKtPjii,"ax",@progbits
	.align	128
        .global         _Z19pack_columns_kernelILi6EEvPKtPjii
        .type           _Z19pack_columns_kernelILi6EEvPKtPjii,@function
        .size           _Z19pack_columns_kernelILi6EEvPKtPjii,(.L_x_9 - _Z19pack_columns_kernelILi6EEvPKtPjii)
        .other          _Z19pack_columns_kernelILi6EEvPKtPjii,@"STO_CUDA_ENTRY STV_DEFAULT"
_Z19pack_columns_kernelILi6EEvPKtPjii:
.text._Z19pack_columns_kernelILi6EEvPKtPjii:
[----:B------:R-:W-:Y:S01]  /*0000*/  LDC R1, c[0x0][0x28] ;  /* 0x00000a00ff017b82 */ /* 0x000fe20000000800 */
[----:B------:R-:W0:Y:S07]  /*0010*/  S2R R25, SR_CTAID.Y ;  /* 0x0000000000197919 */ /* 0x000e2e0000002600 */
[----:B------:R-:W1:Y:S01]  /*0020*/  LDC.64 R2, c[0x0][0x220] ;  /* 0x00008800ff027b82 */ /* 0x000e620000000a00 */
[----:B------:R-:W-:Y:S01]  /*0030*/  ULDC UR4, c[0x0][0x0] ;  /* 0x0000000000047ab9 */ /* 0x000fe20000000800 */
[----:B------:R-:W-:Y:S01]  /*0040*/  ULDC UR5, c[0x0][0x4] ;  /* 0x0000010000057ab9 */ /* 0x000fe20000000800 */
[----:B------:R-:W0:Y:S01]  /*0050*/  S2R R0, SR_TID.Y ;  /* 0x0000000000007919 */ /* 0x000e220000002200 */
[----:B------:R-:W2:Y:S01]  /*0060*/  S2R R24, SR_CTAID.X ;  /* 0x0000000000187919 */ /* 0x000ea20000002500 */
[----:B------:R-:W2:Y:S01]  /*0070*/  S2R R5, SR_TID.X ;  /* 0x0000000000057919 */ /* 0x000ea20000002100 */
[----:B0-----:R-:W-:-:S04]  /*0080*/  IMAD R25, R25, UR5, R0 ;  /* 0x0000000519197c24 */ /* 0x001fc8000f8e0200 */
[----:B------:R-:W-:-:S04]  /*0090*/  IMAD.HI R0, R25, 0x55555556, RZ ;  /* 0x5555555619007827 */ /* 0x000fc800078e02ff */
[----:B--2---:R-:W-:Y:S01]  /*00a0*/  IMAD R24, R24, UR4, R5 ;  /* 0x0000000418187c24 */ /* 0x004fe2000f8e0205 */
[----:B------:R-:W-:-:S04]  /*00b0*/  LEA.HI R0, R0, R0, RZ, 0x1 ;  /* 0x0000000000007211 */ /* 0x000fc800078f08ff */
[----:B-1----:R-:W-:Y:S01]  /*00c0*/  ISETP.GE.AND P0, PT, R24, R3, PT ;  /* 0x000000031800720c */ /* 0x002fe20003f06270 */
[----:B------:R-:W-:-:S03]  /*00d0*/  IMAD R0, R0, -0x3, R25 ;  /* 0xfffffffd00007824 */ /* 0x000fc600078e0219 */
[----:B------:R-:W-:-:S04]  /*00e0*/  ISETP.GE.OR P0, PT, R25, R2, P0 ;  /* 0x000000021900720c */ /* 0x000fc80000706670 */
[----:B------:R-:W-:-:S13]  /*00f0*/  ISETP.NE.OR P0, PT, R0, RZ, P0 ;  /* 0x000000ff0000720c */ /* 0x000fda0000705670 */
[----:B------:R-:W-:Y:S05]  /*0100*/  @P0 EXIT ;  /* 0x000000000000094d */ /* 0x000fea0003800000 */
[----:B------:R-:W0:Y:S01]  /*0110*/  LDC.64 R4, c[0x0][0x210] ;  /* 0x00008400ff047b82 */ /* 0x000e220000000a00 */
[----:B------:R-:W-:Y:S01]  /*0120*/  SHF.L.U32 R0, R25, 0x5, RZ ;  /* 0x0000000519007819 */ /* 0x000fe200000006ff */
[----:B------:R-:W-:-:S04]  /*0130*/  ULDC.64 UR4, c[0x0][0x208] ;  /* 0x0000820000047ab9 */ /* 0x000fc80000000a00 */
[----:B------:R-:W-:-:S05]  /*0140*/  IMAD.HI R0, R0, 0x2aaaaaab, RZ ;  /* 0x2aaaaaab00007827 */ /* 0x000fca00078e02ff */
[----:B------:R-:W-:-:S05]  /*0150*/  LEA.HI R0, R0, R0, RZ, 0x1 ;  /* 0x0000000000007211 */ /* 0x000fca00078f08ff */
[----:B------:R-:W-:-:S04]  /*0160*/  IMAD R7, R0, R3, R24 ;  /* 0x0000000300077224 */ /* 0x000fc800078e0218 */
[----:B0-----:R-:W-:-:S04]  /*0170*/  IMAD.WIDE R4, R7, 0x2, R4 ;  /* 0x0000000207047825 */ /* 0x001fc800078e0204 */
[----:B------:R-:W-:-:S04]  /*0180*/  IMAD.WIDE R18, R3, 0x2, R4 ;  /* 0x0000000203127825 */ /* 0x000fc800078e0204 */
[C---:B------:R-:W-:Y:S02]  /*0190*/  IMAD.WIDE R20, R3.reuse, 0x2, R18 ;  /* 0x0000000203147825 */ /* 0x040fe400078e0212 */
[----:B------:R-:W2:Y:S02]  /*01a0*/  LDG.E.U16.CONSTANT R18, desc[UR4][R18.64] ;  /* 0x0000000412127981 */ /* 0x000ea4000c1e9500 */
[C---:B------:R-:W-:Y:S02]  /*01b0*/  IMAD.WIDE R14, R3.reuse, 0x2, R20 ;  /* 0x00000002030e7825 */ /* 0x040fe400078e0214 */
[----:B------:R-:W3:Y:S02]  /*01c0*/  LDG.E.U16.CONSTANT R20, desc[UR4][R20.64] ;  /* 0x0000000414147981 */ /* 0x000ee4000c1e9500 */
[C---:B------:R-:W-:Y:S02]  /*01d0*/  IMAD.WIDE R26, R3.reuse, 0x2, R14 ;  /* 0x00000002031a7825 */ /* 0x040fe400078e020e */
[----:B------:R0:W4:Y:S02]  /*01e0*/  LDG.E.U16.CONSTANT R2, desc[UR4][R14.64] ;  /* 0x000000040e027981 */ /* 0x000124000c1e9500 */
[----:B------:R-:W-:-:S02]  /*01f0*/  IMAD.WIDE R28, R3, 0x2, R26 ;  /* 0x00000002031c7825 */ /* 0x000fc400078e021a */
[----:B------:R-:W5:Y:S02]  /*0200*/  LDG.E.U16.CONSTANT R26, desc[UR4][R26.64] ;  /* 0x000000041a1a7981 */ /* 0x000f64000c1e9500 */
[C---:B------:R-:W-:Y:S02]  /*0210*/  IMAD.WIDE R16, R3.reuse, 0x2, R28 ;  /* 0x0000000203107825 */ /* 0x040fe400078e021c */
[----:B------:R1:W3:Y:S02]  /*0220*/  LDG.E.U16.CONSTANT R0, desc[UR4][R28.64] ;  /* 0x000000041c007981 */ /* 0x0002e4000c1e9500 */
[C---:B------:R-:W-:Y:S02]  /*0230*/  IMAD.WIDE R6, R3.reuse, 0x2, R16 ;  /* 0x0000000203067825 */ /* 0x040fe400078e0210 */
[----:B------:R-:W3:Y:S02]  /*0240*/  LDG.E.U16.CONSTANT R16, desc[UR4][R16.64] ;  /* 0x0000000410107981 */ /* 0x000ee4000c1e9500 */
[----:B------:R-:W-:-:S02]  /*0250*/  IMAD.WIDE R8, R3, 0x2, R6 ;  /* 0x0000000203087825 */ /* 0x000fc400078e0206 */
[----:B------:R-:W3:Y:S02]  /*0260*/  LDG.E.U16.CONSTANT R6, desc[UR4][R6.64] ;  /* 0x0000000406067981 */ /* 0x000ee4000c1e9500 */
[----:B------:R-:W-:-:S04]  /*0270*/  IMAD.WIDE R10, R3, 0x2, R8 ;  /* 0x00000002030a7825 */ /* 0x000fc800078e0208 */
[C---:B------:R-:W-:Y:S01]  /*0280*/  IMAD.WIDE R12, R3.reuse, 0x2, R10 ;  /* 0x00000002030c7825 */ /* 0x040fe200078e020a */
[----:B------:R-:W3:Y:S04]  /*0290*/  LDG.E.U16.CONSTANT R7, desc[UR4][R8.64] ;  /* 0x0000000408077981 */ /* 0x000ee8000c1e9500 */
[----:B------:R-:W3:Y:S01]  /*02a0*/  LDG.E.U16.CONSTANT R10, desc[UR4][R10.64] ;  /* 0x000000040a0a7981 */ /* 0x000ee2000c1e9500 */
[----:B0-----:R-:W-:-:S03]  /*02b0*/  IMAD.WIDE R14, R3, 0x2, R12 ;  /* 0x00000002030e7825 */ /* 0x001fc600078e020c */
[----:B------:R-:W3:Y:S01]  /*02c0*/  LDG.E.U16.CONSTANT R12, desc[UR4][R12.64] ;  /* 0x000000040c0c7981 */ /* 0x000ee2000c1e9500 */
[----:B------:R-:W-:-:S03]  /*02d0*/  IMAD.WIDE R22, R3, 0x2, R14 ;  /* 0x0000000203167825 */ /* 0x000fc600078e020e */
[----:B------:R0:W3:Y:S04]  /*02e0*/  LDG.E.U16.CONSTANT R27, desc[UR4][R14.64] ;  /* 0x000000040e1b7981 */ /* 0x0000e8000c1e9500 */
[----:B------:R0:W3:Y:S01]  /*02f0*/  LDG.E.U16.CONSTANT R11, desc[UR4][R4.64] ;  /* 0x00000004040b7981 */ /* 0x0000e2000c1e9500 */
[----:B-1----:R-:W-:-:S03]  /*0300*/  IMAD.WIDE R28, R3, 0x2, R22 ;  /* 0x00000002031c7825 */ /* 0x002fc600078e0216 */
[----:B------:R-:W3:Y:S01]  /*0310*/  LDG.E.U16.CONSTANT R22, desc[UR4][R22.64] ;  /* 0x0000000416167981 */ /* 0x000ee2000c1e9500 */
[----:B0-----:R-:W0:Y:S01]  /*0320*/  LDC.64 R14, c[0x0][0x218] ;  /* 0x00008600ff0e7b82 */ /* 0x001e220000000a00 */
[C---:B------:R-:W-:Y:S02]  /*0330*/  IMAD.WIDE R4, R3.reuse, 0x2, R28 ;  /* 0x0000000203047825 */ /* 0x040fe400078e021c */
[----:B------:R-:W3:Y:S02]  /*0340*/  LDG.E.U16.CONSTANT R28, desc[UR4][R28.64] ;  /* 0x000000041c1c7981 */ /* 0x000ee4000c1e9500 */
[----:B------:R-:W-:Y:S02]  /*0350*/  IMAD.WIDE R8, R3, 0x2, R4 ;  /* 0x0000000203087825 */ /* 0x000fe400078e0204 */
[----:B------:R3:W3:Y:S04]  /*0360*/  LDG.E.U16.CONSTANT R17, desc[UR4][R4.64] ;  /* 0x0000000404117981 */ /* 0x0006e8000c1e9500 */
[----:B------:R1:W3:Y:S01]  /*0370*/  LDG.E.U16.CONSTANT R19, desc[UR4][R8.64] ;  /* 0x0000000408137981 */ /* 0x0002e2000c1e9500 */
[----:B------:R-:W-:-:S04]  /*0380*/  IMAD R25, R25, R3, R24 ;  /* 0x0000000319197224 */ /* 0x000fc800078e0218 */
[----:B0-----:R-:W-:Y:S01]  /*0390*/  IMAD.WIDE R14, R25, 0x4, R14 ;  /* 0x00000004190e7825 */ /* 0x001fe200078e020e */
[----:B--2---:R-:W-:Y:S02]  /*03a0*/  SHF.L.U32 R18, R18, 0x6, RZ ;  /* 0x0000000612127819 */ /* 0x004fe400000006ff */
[----:B----4-:R-:W-:Y:S02]  /*03b0*/  SHF.R.U32.HI R13, RZ, 0xe, R2 ;  /* 0x0000000eff0d7819 */ /* 0x010fe40000011602 */
[----:B-----5:R-:W-:Y:S02]  /*03c0*/  SHF.R.U32.HI R21, RZ, 0x8, R26 ;  /* 0x00000008ff157819 */ /* 0x020fe4000001161a */
[----:B---3--:R-:W-:Y:S01]  /*03d0*/  SHF.R.U32.HI R4, RZ, 0x2, R0 ;  /* 0x00000002ff047819 */ /* 0x008fe20000011600 */
[----:B------:R-:W-:-:S03]  /*03e0*/  IMAD.SHL.U32 R20, R20, 0x1000, RZ ;  /* 0x0000100014147824 */ /* 0x000fc600078e00ff */
[----:B------:R-:W-:Y:S02]  /*03f0*/  LOP3.LUT R13, R4, R21, R13, 0xfe, !PT ;  /* 0x00000015040d7212 */ /* 0x000fe400078efe0d */
[----:B------:R-:W-:Y:S01]  /*0400*/  SHF.L.U32 R16, R16, 0x4, RZ ;  /* 0x0000000410107819 */ /* 0x000fe200000006ff */
[----:B------:R-:W-:Y:S02]  /*0410*/  IMAD.SHL.U32 R26, R26, 0x1000000, RZ ;  /* 0x010000001a1a7824 */ /* 0x000fe400078e00ff */
[----:B------:R-:W-:Y:S01]  /*0420*/  IMAD.SHL.U32 R6, R6, 0x400, RZ ;  /* 0x0000040006067824 */ /* 0x000fe200078e00ff */
[----:B------:R-:W-:-:S04]  /*0430*/  SHF.L.U32 R2, R2, 0x12, RZ ;  /* 0x0000001202027819 */ /* 0x000fc800000006ff */
[----:B------:R-:W-:Y:S02]  /*0440*/  LOP3.LUT R6, R6, R16, R13, 0xfe, !PT ;  /* 0x0000001006067212 */ /* 0x000fe400078efe0d */
[----:B------:R-:W-:Y:S02]  /*0450*/  SHF.R.U32.HI R4, RZ, 0xa, R10 ;  /* 0x0000000aff047819 */ /* 0x000fe4000001160a */
[----:B------:R-:W-:Y:S02]  /*0460*/  SHF.R.U32.HI R5, RZ, 0x4, R12 ;  /* 0x00000004ff057819 */ /* 0x000fe4000001160c */
[----:B------:R-:W-:Y:S02]  /*0470*/  SHF.L.U32 R27, R27, 0x2, RZ ;  /* 0x000000021b1b7819 */ /* 0x000fe400000006ff */
[----:B------:R-:W-:Y:S02]  /*0480*/  SHF.L.U32 R7, R7, 0x10, RZ ;  /* 0x0000001007077819 */ /* 0x000fe400000006ff */
[----:B------:R-:W-:-:S02]  /*0490*/  LOP3.LUT R4, R27, R5, R4, 0xfe, !PT ;  /* 0x000000051b047212 */ /* 0x000fc400078efe04 */
[----:B------:R-:W-:Y:S01]  /*04a0*/  SHF.L.U32 R10, R10, 0x16, RZ ;  /* 0x000000160a0a7819 */ /* 0x000fe200000006ff */
[----:B------:R-:W-:Y:S01]  /*04b0*/  IMAD.SHL.U32 R5, R22, 0x100, RZ ;  /* 0x0000010016057824 */ /* 0x000fe200078e00ff */
[----:B------:R-:W-:Y:S01]  /*04c0*/  LOP3.LUT R11, R20, R18, R11, 0xfe, !PT ;  /* 0x00000012140b7212 */ /* 0x000fe200078efe0b */
[----:B-1----:R-:W-:Y:S01]  /*04d0*/  IMAD.SHL.U32 R9, R12, 0x10000000, RZ ;  /* 0x100000000c097824 */ /* 0x002fe200078e00ff */
[----:B------:R-:W-:Y:S02]  /*04e0*/  LOP3.LUT R6, R10, R7, R6, 0xfe, !PT ;  /* 0x000000070a067212 */ /* 0x000fe400078efe06 */
[----:B------:R-:W-:Y:S02]  /*04f0*/  SHF.L.U32 R28, R28, 0xe, RZ ;  /* 0x0000000e1c1c7819 */ /* 0x000fe400000006ff */
[----:B------:R-:W-:Y:S02]  /*0500*/  LOP3.LUT R2, R26, R2, R11, 0xfe, !PT ;  /* 0x000000021a027212 */ /* 0x000fe400078efe0b */
[----:B------:R-:W-:Y:S01]  /*0510*/  LOP3.LUT R28, R28, R5, R4, 0xfe, !PT ;  /* 0x000000051c1c7212 */ /* 0x000fe200078efe04 */
[----:B------:R-:W-:Y:S01]  /*0520*/  IMAD.WIDE R4, R3, 0x4, R14 ;  /* 0x0000000403047825 */ /* 0x000fe200078e020e */
[----:B------:R-:W-:-:S02]  /*0530*/  SHF.L.U32 R7, R0, 0x1e, RZ ;  /* 0x0000001e00077819 */ /* 0x000fc400000006ff */
[----:B------:R-:W-:Y:S02]  /*0540*/  SHF.L.U32 R17, R17, 0x14, RZ ;  /* 0x0000001411117819 */ /* 0x000fe400000006ff */
[----:B------:R-:W-:Y:S02]  /*0550*/  SHF.L.U32 R19, R19, 0x1a, RZ ;  /* 0x0000001a13137819 */ /* 0x000fe400000006ff */
[----:B------:R-:W-:Y:S01]  /*0560*/  LOP3.LUT R7, R7, R2, RZ, 0xfc, !PT ;  /* 0x0000000207077212 */ /* 0x000fe200078efcff */
[----:B------:R-:W-:Y:S01]  /*0570*/  IMAD.WIDE R2, R3, 0x4, R4 ;  /* 0x0000000403027825 */ /* 0x000fe200078e0204 */
[----:B------:R-:W-:Y:S02]  /*0580*/  LOP3.LUT R9, R9, R6, RZ, 0xfc, !PT ;  /* 0x0000000609097212 */ /* 0x000fe400078efcff */
[----:B------:R-:W-:Y:S01]  /*0590*/  LOP3.LUT R17, R19, R17, R28, 0xfe, !PT ;  /* 0x0000001113117212 */ /* 0x000fe200078efe1c */
[----:B------:R-:W-:Y:S04]  /*05a0*/  STG.E desc[UR4][R14.64], R7 ;  /* 0x000000070e007986 */ /* 0x000fe8000c101904 */
[----:B------:R-:W-:Y:S04]  /*05b0*/  STG.E desc[UR4][R4.64], R9 ;  /* 0x0000000904007986 */ /* 0x000fe8000c101904 */
[----:B------:R-:W-:Y:S01]  /*05c0*/  STG.E desc[UR4][R2.64], R17 ;  /* 0x0000001102007986 */ /* 0x000fe2000c101904 */
[----:B------:R-:W-:Y:S05]  /*05d0*/  EXIT ;  /* 0x000000000000794d */ /* 0x000fea0003800000 */
.L_x_1:
        /* <DEDUP_REMOVED lines=10> */
.L_x_9:


//--------------------- .text._Z19pack_columns_kernelILi5EEvPKtPjii --------------------------
	.section	.text._Z19pack_columns_kernelILi5EEvPKtPjii,"ax",@progbits
	.align	128
        .global         _Z19pack_columns_kernelILi5EEvPKtPjii
        .type           _Z19pack_columns_kernelILi5EEvPKtPjii,@function
        .size           _Z19pack_columns_kernelILi5EEvPKtPjii,(.L_x_10 - _Z19pack_columns_kernelILi5EEvPKtPjii)
        .other          _Z19pack_columns_kernelILi5EEvPKtPjii,@"STO_CUDA_ENTRY STV_DEFAULT"
_Z19pack_columns_kernelILi5EEvPKtPjii:
.text._Z19pack_columns_kernelILi5EEvPKtPjii:
        /* <DEDUP_REMOVED lines=11> */
[----:B------:R-:W-:-:S04]  /*00b0*/  SHF.R.S32.HI R5, RZ, 0x1, R0 ;  /* 0x00000001ff057819 */ /* 0x000fc80000011400 */
[----:B------:R-:W-:Y:S02]  /*00c0*/  LEA.HI R5, R0, R5, RZ, 0x1 ;  /* 0x0000000500057211 */ /* 0x000fe400078f08ff */
[----:B-1----:R-:W-:-:S03]  /*00d0*/  ISETP.GE.AND P0, PT, R18, R3, PT ;  /* 0x000000031200720c */ /* 0x002fc60003f06270 */
[----:B------:R-:W-:Y:S01]  /*00e0*/  IMAD R5, R5, -0x5, R14 ;  /* 0xfffffffb05057824 */ /* 0x000fe200078e020e */
[----:B------:R-:W-:-:S04]  /*00f0*/  ISETP.GE.OR P0, PT, R14, R2, P0 ;  /* 0x000000020e00720c */ /* 0x000fc80000706670 */
[----:B------:R-:W-:-:S13]  /*0100*/  ISETP.NE.OR P0, PT, R5, RZ, P0 ;  /* 0x000000ff0500720c */ /* 0x000fda0000705670 */
[----:B------:R-:W-:Y:S05]  /*0110*/  @P0 EXIT ;  /* 0x000000000000094d */ /* 0x000fea0003800000 */
[----:B------:R-:W0:Y:S01]  /*0120*/  LDC.64 R8, c[0x0][0x210] ;  /* 0x00008400ff087b82 */ /* 0x000e220000000a00 */
[----:B------:R-:W-:Y:S01]  /*0130*/  SHF.L.U32 R0, R14, 0x5, RZ ;  /* 0x000000050e007819 */ /* 0x000fe200000006ff */
[----:B------:R-:W-:-:S04]  /*0140*/  ULDC.64 UR4, c[0x0][0x208] ;  /* 0x0000820000047ab9 */ /* 0x000fc80000000a00 */
[----:B------:R-:W-:-:S05]  /*0150*/  IMAD.HI R0, R0, 0x66666667, RZ ;  /* 0x6666666700007827 */ /* 0x000fca00078e02ff */
[----:B------:R-:W-:-:S04]  /*0160*/  SHF.R.S32.HI R5, RZ, 0x1, R0 ;  /* 0x00000001ff057819 */ /* 0x000fc80000011400 */
[----:B------:R-:W-:-:S05]  /*0170*/  LEA.HI R5, R0, R5, RZ, 0x1 ;  /* 0x0000000500057211 */ /* 0x000fca00078f08ff */
[----:B------:R-:W-:-:S04]  /*0180*/  IMAD R5, R5, R3, R18 ;  /* 0x0000000305057224 */ /* 0x000fc800078e0212 */
[----:B0-----:R-:W-:-:S05]  /*0190*/  IMAD.WIDE R8, R5, 0x2, R8 ;  /* 0x0000000205087825 */ /* 0x001fca00078e0208 */
[----:B------:R-:W2:Y:S01]  /*01a0*/  LDG.E.U16.CONSTANT R19, desc[UR4][R8.64] ;  /* 0x0000000408137981 */ /* 0x000ea2000c1e9500 */
[----:B------:R-:W-:-:S05]  /*01b0*/  IMAD.WIDE R4, R3, 0x2, R8 ;  /* 0x0000000203047825 */ /* 0x000fca00078e0208 */
[----:B------:R-:W3:Y:S01]  /*01c0*/  LDG.E.U16.CONSTANT R17, desc[UR4][R4.64] ;  /* 0x0000000404117981 */ /* 0x000ee2000c1e9500 */
[----:B------:R-:W-:-:S05]  /*01d0*/  IMAD.WIDE R20, R3, 0x2, R4 ;  /* 0x0000000203147825 */ /* 0x000fca00078e0204 */
[----:B------:R0:W4:Y:S01]  /*01e0*/  LDG.E.U16.CONSTANT R16, desc[UR4][R20.64] ;  /* 0x0000000414107981 */ /* 0x000122000c1e9500 */
[----:B------:R-:W-:-:S04]  /*01f0*/  IMAD.WIDE R24, R3, 0x2, R20 ;  /* 0x0000000203187825 */ /* 0x000fc800078e0214 */
[C---:B------:R-:W-:Y:S02]  /*0200*/  IMAD.WIDE R34, R3.reuse, 0x2, R24 ;  /* 0x0000000203227825 */ /* 0x040fe400078e0218 */
[----:B------:R-:W5:Y:S02]  /*0210*/  LDG.E.U16.CONSTANT R24, desc[UR4][R24.64] ;  /* 0x0000000418187981 */ /* 0x000f64000c1e9500 */
[C---:B------:R-:W-:Y:S02]  /*0220*/  IMAD.WIDE R32, R3.reuse, 0x2, R34 ;  /* 0x0000000203207825 */ /* 0x040fe400078e0222 */
[----:B------:R1:W5:Y:S04]  /*0230*/  LDG.E.U16.CONSTANT R15, desc[UR4][R34.64] ;  /* 0x00000004220f7981 */ /* 0x000368000c1e9500 */
[----:B------:R-:W5:Y:S01]  /*0240*/  LDG.E.U16.CONSTANT R10, desc[UR4][R32.64] ;  /* 0x00000004200a7981 */ /* 0x000f62000c1e9500 */
[----:B------:R-:W-:-:S05]  /*0250*/  IMAD.WIDE R6, R3, 0x2, R32 ;  /* 0x0000000203067825 */ /* 0x000fca00078e0220 */
[----:B------:R1:W5:Y:S01]  /*0260*/  LDG.E.U16.CONSTANT R11, desc[UR4][R6.64] ;  /* 0x00000004060b7981 */ /* 0x000362000c1e9500 */
[----:B------:R-:W-:-:S05]  /*0270*/  IMAD.WIDE R30, R3, 0x2, R6 ;  /* 0x00000002031e7825 */ /* 0x000fca00078e0206 */
[----:B------:R-:W5:Y:S01]  /*0280*/  LDG.E.U16.CONSTANT R12, desc[UR4][R30.64] ;  /* 0x000000041e0c7981 */ /* 0x000f62000c1e9500 */
[----:B------:R-:W-:-:S05]  /*0290*/  IMAD.WIDE R28, R3, 0x2, R30 ;  /* 0x00000002031c7825 */ /* 0x000fca00078e021e */
[----:B------:R-:W5:Y:S01]  /*02a0*/  LDG.E.U16.CONSTANT R13, desc[UR4][R28.64] ;  /* 0x000000041c0d7981 */ /* 0x000f62000c1e9500 */
[----:B------:R-:W-:-:S05]  /*02b0*/  IMAD.WIDE R26, R3, 0x2, R28 ;  /* 0x00000002031a7825 */ /* 0x000fca00078e021c */
[----:B------:R2:W5:Y:S01]  /*02c0*/  LDG.E.U16.CONSTANT R5, desc[UR4][R26.64] ;  /* 0x000000041a057981 */ /* 0x000562000c1e9500 */
[----:B------:R-:W-:-:S05]  /*02d0*/  IMAD.WIDE R22, R3, 0x2, R26 ;  /* 0x0000000203167825 */ /* 0x000fca00078e021a */
[----:B------:R5:W5:Y:S01]  /*02e0*/  LDG.E.U16.CONSTANT R0, desc[UR4][R22.64] ;  /* 0x0000000416007981 */ /* 0x000b62000c1e9500 */
[----:B0-----:R-:W-:-:S05]  /*02f0*/  IMAD.WIDE R20, R3, 0x2, R22 ;  /* 0x0000000203147825 */ /* 0x001fca00078e0216 */
[----:B------:R0:W5:Y:S01]  /*0300*/  LDG.E.U16.CONSTANT R4, desc[UR4][R20.64] ;  /* 0x0000000414047981 */ /* 0x000162000c1e9500 */
[----:B------:R-:W-:-:S05]  /*0310*/  IMAD.WIDE R8, R3, 0x2, R20 ;  /* 0x0000000203087825 */ /* 0x000fca00078e0214 */
[----:B------:R0:W5:Y:S01]  /*0320*/  LDG.E.U16.CONSTANT R2, desc[UR4][R8.64] ;  /* 0x0000000408027981 */ /* 0x000162000c1e9500 */
[----:B-1----:R-:W-:-:S04]  /*0330*/  IMAD.WIDE R34, R3, 0x2, R8 ;  /* 0x0000000203227825 */ /* 0x002fc800078e0208 */
[----:B------:R-:W-:-:S04]  /*0340*/  IMAD.WIDE R6, R3, 0x2, R34 ;  /* 0x0000000203067825 */ /* 0x000fc800078e0222 */
[----:B---3--:R-:W-:Y:S01]  /*0350*/  IMAD.SHL.U32 R32, R17, 0x20, RZ ;  /* 0x0000002011207824 */ /* 0x008fe200078e00ff */
[----:B----4-:R-:W-:Y:S01]  /*0360*/  SHF.L.U32 R25, R16, 0xa, RZ ;  /* 0x0000000a10197819 */ /* 0x010fe200000006ff */
[----:B------:R-:W-:Y:S02]  /*0370*/  IMAD.WIDE R16, R3, 0x2, R6 ;  /* 0x0000000203107825 */ /* 0x000fe400078e0206 */
[----:B------:R-:W3:Y:S01]  /*0380*/  LDG.E.U16.CONSTANT R6, desc[UR4][R6.64] ;  /* 0x0000000406067981 */ /* 0x000ee2000c1e9500 */
[----:B--2---:R-:W-:Y:S01]  /*0390*/  LOP3.LUT R19, R25, R32, R19, 0xfe, !PT ;  /* 0x0000002019137212 */ /* 0x004fe200078efe13 */
[----:B------:R-:W-:-:S04]  /*03a0*/  IMAD.WIDE R32, R3, 0x2, R16 ;  /* 0x0000000203207825 */ /* 0x000fc800078e0210 */
[----:B------:R-:W-:Y:S01]  /*03b0*/  IMAD.WIDE R26, R3, 0x2, R32 ;  /* 0x00000002031a7825 */ /* 0x000fe200078e0220 */
[----:B-----5:R-:W-:Y:S02]  /*03c0*/  SHF.L.U32 R22, R15, 0x14, RZ ;  /* 0x000000140f167819 */ /* 0x020fe400000006ff */
[----:B------:R-:W-:Y:S02]  /*03d0*/  SHF.R.U32.HI R15, RZ, 0xc, R15 ;  /* 0x0000000cff0f7819 */ /* 0x000fe4000001160f */
[----:B0-----:R-:W-:Y:S01]  /*03e0*/  SHF.R.U32.HI R20, RZ, 0x7, R10 ;  /* 0x00000007ff147819 */ /* 0x001fe2000001160a */
[----:B------:R-:W-:Y:S01]  /*03f0*/  IMAD.SHL.U32 R24, R24, 0x8000, RZ ;  /* 0x0000800018187824 */ /* 0x000fe200078e00ff */
[----:B------:R-:W2:Y:S01]  /*0400*/  LDG.E.U16.CONSTANT R7, desc[UR4][R26.64] ;  /* 0x000000041a077981 */ /* 0x000ea2000c1e9500 */
[----:B------:R-:W-:-:S04]  /*0410*/  SHF.R.U32.HI R9, RZ, 0x2, R11 ;  /* 0x00000002ff097819 */ /* 0x000fc8000001160b */
[----:B------:R-:W-:Y:S01]  /*0420*/  LOP3.LUT R9, R9, R20, R15, 0xfe, !PT ;  /* 0x0000001409097212 */ /* 0x000fe200078efe0f */
[----:B------:R-:W-:Y:S01]  /*0430*/  IMAD.WIDE R20, R3, 0x2, R26 ;  /* 0x0000000203147825 */ /* 0x000fe200078e021a */
[----:B------:R-:W-:-:S03]  /*0440*/  LOP3.LUT R8, R22, R24, R19, 0xfe, !PT ;  /* 0x0000001816087212 */ /* 0x000fc600078efe13 */
[----:B------:R-:W-:Y:S01]  /*0450*/  IMAD.WIDE R24, R3, 0x2, R20 ;  /* 0x0000000203187825 */ /* 0x000fe200078e0214 */
[----:B------:R-:W-:Y:S01]  /*0460*/  SHF.L.U32 R13, R13, 0x8, RZ ;  /* 0x000000080d0d7819 */ /* 0x000fe200000006ff */
[----:B------:R-:W4:Y:S02]  /*0470*/  LDG.E.U16.CONSTANT R21, desc[UR4][R20.64] ;  /* 0x0000000414157981 */ /* 0x000f24000c1e9500 */
[----:B------:R-:W-:Y:S02]  /*0480*/  IMAD.SHL.U32 R12, R12, 0x8, RZ ;  /* 0x000000080c0c7824 */ /* 0x000fe400078e00ff */
[----:B------:R-:W-:-:S04]  /*0490*/  IMAD.WIDE R28, R3, 0x2, R24 ;  /* 0x00000002031c7825 */ /* 0x000fc800078e0218 */
[----:B------:R-:W-:Y:S01]  /*04a0*/  IMAD.SHL.U32 R15, R10, 0x2000000, RZ ;  /* 0x020000000a0f7824 */ /* 0x000fe200078e00ff */
[----:B------:R-:W-:Y:S01]  /*04b0*/  LOP3.LUT R9, R13, R12, R9, 0xfe, !PT ;  /* 0x0000000c0d097212 */ /* 0x000fe200078efe09 */
[----:B------:R-:W-:Y:S01]  /*04c0*/  IMAD.SHL.U32 R10, R5, 0x2000, RZ ;  /* 0x00002000050a7824 */ /* 0x000fe200078e00ff */
[----:B------:R-:W-:Y:S01]  /*04d0*/  SHF.L.U32 R5, R0, 0x12, RZ ;  /* 0x0000001200057819 */ /* 0x000fe200000006ff */
[----:B------:R-:W-:Y:S01]  /*04e0*/  IMAD.WIDE R36, R3, 0x2, R28 ;  /* 0x0000000203247825 */ /* 0x000fe200078e021c */
[----:B------:R-:W-:Y:S01]  /*04f0*/  SHF.R.U32.HI R0, RZ, 0xe, R0 ;  /* 0x0000000eff007819 */ /* 0x000fe20000011600 */
[----:B------:R-:W5:Y:S01]  /*0500*/  LDG.E.U16.CONSTANT R13, desc[UR4][R24.64] ;  /* 0x00000004180d7981 */ /* 0x000f62000c1e9500 */
[----:B------:R-:W-:Y:S02]  /*0510*/  LOP3.LUT R9, R5, R10, R9, 0xfe, !PT ;  /* 0x0000000a05097212 */ /* 0x000fe400078efe09 */
[----:B------:R-:W-:Y:S01]  /*0520*/  SHF.R.U32.HI R5, RZ, 0x9, R4 ;  /* 0x00000009ff057819 */ /* 0x000fe20000011604 */
[----:B------:R-:W-:Y:S01]  /*0530*/  IMAD.WIDE R30, R3, 0x2, R36 ;  /* 0x00000002031e7825 */ /* 0x000fe200078e0224 */
[----:B------:R-:W-:-:S02]  /*0540*/  SHF.L.U32 R11, R11, 0x1e, RZ ;  /* 0x0000001e0b0b7819 */ /* 0x000fc400000006ff */
[----:B------:R-:W-:Y:S01]  /*0550*/  SHF.R.U32.HI R10, RZ, 0x4, R2 ;  /* 0x00000004ff0a7819 */ /* 0x000fe20000011602 */
[----:B------:R-:W-:-:S03]  /*0560*/  IMAD.WIDE R22, R3, 0x2, R30 ;  /* 0x0000000203167825 */ /* 0x000fc600078e021e */
[----:B------:R-:W-:Y:S02]  /*0570*/  LOP3.LUT R0, R10, R5, R0, 0xfe, !PT ;  /* 0x000000050a007212 */ /* 0x000fe400078efe00 */
[----:B------:R-:W4:Y:S01]  /*0580*/  LDG.E.U16.CONSTANT R5, desc[UR4][R34.64] ;  /* 0x0000000422057981 */ /* 0x000f22000c1e9500 */
[----:B------:R-:W-:-:S03]  /*0590*/  LOP3.LUT R8, R11, R15, R8, 0xfe, !PT ;  /* 0x0000000f0b087212 */ /* 0x000fc600078efe08 */
[----:B------:R0:W5:Y:S04]  /*05a0*/  LDG.E.U16.CONSTANT R15, desc[UR4][R16.64] ;  /* 0x00000004100f7981 */ /* 0x000168000c1e9500 */
[----:B------:R-:W5:Y:S01]  /*05b0*/  LDG.E.U16.CONSTANT R10, desc[UR4][R32.64] ;  /* 0x00000004200a7981 */ /* 0x000f62000c1e9500 */
[----:B0-----:R-:W-:-:S03]  /*05c0*/  IMAD.WIDE R16, R3, 0x2, R22 ;  /* 0x0000000203107825 */ /* 0x001fc600078e0216 */
[----:B------:R-:W5:Y:S01]  /*05d0*/  LDG.E.U16.CONSTANT R23, desc[UR4][R22.64] ;  /* 0x0000000416177981 */ /* 0x000f62000c1e9500 */
[----:B------:R-:W-:-:S03]  /*05e0*/  IMAD.WIDE R34, R3, 0x2, R16 ;  /* 0x0000000203227825 */ /* 0x000fc600078e0210 */
[----:B------:R0:W5:Y:S04]  /*05f0*/  LDG.E.U16.CONSTANT R12, desc[UR4][R16.64] ;  /* 0x00000004100c7981 */ /* 0x000168000c1e9500 */
[----:B------:R1:W5:Y:S01]  /*0600*/  LDG.E.U16.CONSTANT R11, desc[UR4][R34.64] ;  /* 0x00000004220b7981 */ /* 0x000362000c1e9500 */
[----:B0-----:R-:W0:Y:S01]  /*0610*/  LDC.64 R16, c[0x0][0x218] ;  /* 0x00008600ff107b82 */ /* 0x001e220000000a00 */
[----:B-1----:R-:W-:-:S05]  /*0620*/  IMAD.WIDE R34, R3, 0x2, R34 ;  /* 0x0000000203227825 */ /* 0x002fca00078e0222 */
[----:B------:R-:W5:Y:S01]  /*0630*/  LDG.E.U16.CONSTANT R26, desc[UR4][R34.64] ;  /* 0x00000004221a7981 */ /* 0x000f62000c1e9500 */
[----:B------:R-:W-:-:S05]  /*0640*/  IMAD.WIDE R32, R3, 0x2, R34 ;  /* 0x0000000203207825 */ /* 0x000fca00078e0222 */
[----:B------:R-:W5:Y:S01]  /*0650*/  LDG.E.U16.CONSTANT R25, desc[UR4][R32.64] ;  /* 0x0000000420197981 */ /* 0x000f62000c1e9500 */
[----:B------:R-:W-:-:S04]  /*0660*/  IMAD R19, R14, R3, R18 ;  /* 0x000000030e137224 */ /* 0x000fc800078e0212 */
[----:B0-----:R-:W-:Y:S01]  /*0670*/  IMAD.WIDE R16, R19, 0x4, R16 ;  /* 0x0000000413107825 */ /* 0x001fe200078e0210 */
[----:B---3--:R-:W-:Y:S02]  /*0680*/  SHF.L.U32 R6, R6, 0x6, RZ ;  /* 0x0000000606067819 */ /* 0x008fe400000006ff */
[----:B--2---:R-:W-:Y:S01]  /*0690*/  SHF.R.U32.HI R24, RZ, 0xb, R7 ;  /* 0x0000000bff187819 */ /* 0x004fe20000011607 */
[----:B----4-:R-:W-:Y:S02]  /*06a0*/  IMAD.SHL.U32 R5, R5, 0x2, RZ ;  /* 0x0000000205057824 */ /* 0x010fe400078e00ff */
[----:B-----5:R-:W-:-:S03]  /*06b0*/  IMAD.SHL.U32 R15, R15, 0x800, RZ ;  /* 0x000008000f0f7824 */ /* 0x020fc600078e00ff */
[----:B------:R-:W-:Y:S02]  /*06c0*/  LOP3.LUT R0, R6, R5, R0, 0xfe, !PT ;  /* 0x0000000506007212 */ /* 0x000fe400078efe00 */
[----:B------:R-:W-:Y:S02]  /*06d0*/  SHF.L.U32 R10, R10, 0x10, RZ ;  /* 0x000000100a0a7819 */ /* 0x000fe400000006ff */
[----:B------:R-:W-:Y:S02]  /*06e0*/  SHF.R.U32.HI R5, RZ, 0x6, R21 ;  /* 0x00000006ff057819 */ /* 0x000fe40000011615 */
[----:B------:R-:W-:Y:S02]  /*06f0*/  LOP3.LUT R20, R10, R15, R0, 0xfe, !PT ;  /* 0x0000000f0a147212 */ /* 0x000fe400078efe00 */
[----:B------:R-:W-:Y:S01]  /*0700*/  SHF.R.U32.HI R0, RZ, 0x1, R13 ;  /* 0x00000001ff007819 */ /* 0x000fe2000001160d */
[----:B------:R0:W2:Y:S03]  /*0710*/  LDG.E.U16.CONSTANT R10, desc[UR4][R28.64] ;  /* 0x000000041c0a7981 */ /* 0x0000a6000c1e9500 */
[----:B------:R-:W-:-:S02]  /*0720*/  LOP3.LUT R24, R0, R5, R24, 0xfe, !PT ;  /* 0x0000000500187212 */ /* 0x000fc400078efe18 */
[----:B------:R-:W3:Y:S01]  /*0730*/  LDG.E.U16.CONSTANT R0, desc[UR4][R36.64] ;  /* 0x0000000424007981 */ /* 0x000ee2000c1e9500 */
[----:B0-----:R-:W-:Y:S01]  /*0740*/  IMAD.WIDE R28, R3, 0x2, R32 ;  /* 0x00000002031c7825 */ /* 0x001fe200078e0220 */
[----:B------:R-:W-:Y:S02]  /*0750*/  SHF.R.U32.HI R6, RZ, 0xd, R23 ;  /* 0x0000000dff067819 */ /* 0x000fe40000011617 */
[----:B------:R-:W-:Y:S02]  /*0760*/  SHF.R.U32.HI R5, RZ, 0x8, R12 ;  /* 0x00000008ff057819 */ /* 0x000fe4000001160c */
[----:B------:R0:W4:Y:S01]  /*0770*/  LDG.E.U16.CONSTANT R22, desc[UR4][R28.64] ;  /* 0x000000041c167981 */ /* 0x000122000c1e9500 */
[----:B------:R-:W-:-:S04]  /*0780*/  SHF.R.U32.HI R15, RZ, 0x3, R11 ;  /* 0x00000003ff0f7819 */ /* 0x000fc8000001160b */
[----:B------:R-:W-:Y:S02]  /*0790*/  LOP3.LUT R6, R15, R5, R6, 0xfe, !PT ;  /* 0x000000050f067212 */ /* 0x000fe400078efe06 */
[----:B------:R1:W5:Y:S01]  /*07a0*/  LDG.E.U16.CONSTANT R5, desc[UR4][R30.64] ;  /* 0x000000041e057981 */ /* 0x000362000c1e9500 */
[----:B0-----:R-:W-:-:S05]  /*07b0*/  IMAD.WIDE R28, R3, 0x2, R28 ;  /* 0x00000002031c7825 */ /* 0x001fca00078e021c */
[----:B------:R0:W5:Y:S01]  /*07c0*/  LDG.E.U16.CONSTANT R27, desc[UR4][R28.64] ;  /* 0x000000041c1b7981 */ /* 0x000162000c1e9500 */
[----:B------:R-:W-:-:S05]  /*07d0*/  IMAD.WIDE R14, R3, 0x2, R28 ;  /* 0x00000002030e7825 */ /* 0x000fca00078e021c */
[----:B------:R4:W5:Y:S01]  /*07e0*/  LDG.E.U16.CONSTANT R36, desc[UR4][R14.64] ;  /* 0x000000040e247981 */ /* 0x000962000c1e9500 */
[----:B------:R-:W-:-:S06]  /*07f0*/  IMAD.WIDE R18, R3, 0x2, R14 ;  /* 0x0000000203127825 */ /* 0x000fcc00078e020e */
[----:B------:R5:W5:Y:S01]  /*0800*/  LDG.E.U16.CONSTANT R18, desc[UR4][R18.64] ;  /* 0x0000000412127981 */ /* 0x000b62000c1e9500 */
[----:B-1----:R-:W-:Y:S01]  /*0810*/  IMAD.SHL.U32 R31, R26, 0x4, RZ ;  /* 0x000000041a1f7824 */ /* 0x002fe200078e00ff */
[----:B------:R-:W-:Y:S02]  /*0820*/  SHF.L.U32 R25, R25, 0x7, RZ ;  /* 0x0000000719197819 */ /* 0x000fe400000006ff */
[----:B0-----:R-:W-:Y:S01]  /*0830*/  SHF.L.U32 R29, R7, 0x15, RZ ;  /* 0x00000015071d7819 */ /* 0x001fe200000006ff */
[----:B------:R-:W-:Y:S01]  /*0840*/  IMAD.SHL.U32 R21, R21, 0x4000000, RZ ;  /* 0x0400000015157824 */ /* 0x000fe200078e00ff */
[----:B------:R-:W-:Y:S01]  /*0850*/  SHF.L.U32 R23, R23, 0x13, RZ ;  /* 0x0000001317177819 */ /* 0x000fe200000006ff */
[----:B------:R-:W-:Y:S01]  /*0860*/  IMAD.SHL.U32 R2, R2, 0x10000000, RZ ;  /* 0x1000000002027824 */ /* 0x000fe200078e00ff */
[----:B------:R-:W-:Y:S01]  /*0870*/  SHF.L.U32 R4, R4, 0x17, RZ ;  /* 0x0000001704047819 */ /* 0x000fe200000006ff */
[----:B------:R-:W-:Y:S01]  /*0880*/  IMAD.SHL.U32 R11, R11, 0x20000000, RZ ;  /* 0x200000000b0b7824 */ /* 0x000fe200078e00ff */
[----:B------:R-:W-:-:S02]  /*0890*/  LOP3.LUT R20, R21, R29, R20, 0xfe, !PT ;  /* 0x0000001d15147212 */ /* 0x000fc400078efe14 */
[----:B------:R-:W-:Y:S02]  /*08a0*/  SHF.L.U32 R13, R13, 0x1f, RZ ;  /* 0x0000001f0d0d7819 */ /* 0x000fe400000006ff */
[----:B------:R-:W-:Y:S02]  /*08b0*/  LOP3.LUT R9, R2, R4, R9, 0xfe, !PT ;  /* 0x0000000402097212 */ /* 0x000fe400078efe09 */
[----:B------:R-:W-:Y:S01]  /*08c0*/  LOP3.LUT R13, R13, R20, RZ, 0xfc, !PT ;  /* 0x000000140d0d7212 */ /* 0x000fe200078efcff */
[----:B------:R-:W-:Y:S01]  /*08d0*/  STG.E desc[UR4][R16.64], R8 ;  /* 0x0000000810007986 */ /* 0x000fe2000c101904 */
[----:B--2---:R-:W-:Y:S01]  /*08e0*/  IMAD.SHL.U32 R33, R10, 0x10, RZ ;  /* 0x000000100a217824 */ /* 0x004fe200078e00ff */
[----:B---3--:R-:W-:-:S04]  /*08f0*/  SHF.L.U32 R0, R0, 0x9, RZ ;  /* 0x0000000900007819 */ /* 0x008fc800000006ff */
[----:B------:R-:W-:Y:S02]  /*0900*/  LOP3.LUT R10, R0, R33, R24, 0xfe, !PT ;  /* 0x00000021000a7212 */ /* 0x000fe400078efe18 */
[----:B------:R-:W-:Y:S01]  /*0910*/  LOP3.LUT R0, R25, R31, R6, 0xfe, !PT ;  /* 0x0000001f19007212 */ /* 0x000fe200078efe06 */
[----:B------:R-:W-:-:S04]  /*0920*/  IMAD.WIDE R24, R3, 0x4, R16 ;  /* 0x0000000403187825 */ /* 0x000fc800078e0210 */
[----:B----4-:R-:W-:Y:S02]  /*0930*/  IMAD.SHL.U32 R15, R22, 0x1000, RZ ;  /* 0x00001000160f7824 */ /* 0x010fe400078e00ff */
[----:B------:R-:W-:Y:S01]  /*0940*/  IMAD.WIDE R6, R3, 0x4, R24 ;  /* 0x0000000403067825 */ /* 0x000fe200078e0218 */
[----:B-----5:R-:W-:Y:S02]  /*0950*/  SHF.L.U32 R5, R5, 0xe, RZ ;  /* 0x0000000e05057819 */ /* 0x020fe400000006ff */
[----:B------:R-:W-:Y:S02]  /*0960*/  SHF.L.U32 R27, R27, 0x11, RZ ;  /* 0x000000111b1b7819 */ /* 0x000fe400000006ff */
[----:B------:R-:W-:Y:S02]  /*0970*/  LOP3.LUT R10, R23, R5, R10, 0xfe, !PT ;  /* 0x00000005170a7212 */ /* 0x000fe400078efe0a */
[----:B------:R-:W-:Y:S01]  /*0980*/  LOP3.LUT R0, R27, R15, R0, 0xfe, !PT ;  /* 0x0000000f1b007212 */ /* 0x000fe200078efe00 */
[----:B------:R-:W-:Y:S01]  /*0990*/  IMAD.WIDE R14, R3, 0x4, R6 ;  /* 0x00000004030e7825 */ /* 0x000fe200078e0206 */
[----:B------:R-:W-:-:S02]  /*09a0*/  SHF.L.U32 R5, R12, 0x18, RZ ;  /* 0x000000180c057819 */ /* 0x000fc400000006ff */
[----:B------:R-:W-:Y:S02]  /*09b0*/  SHF.L.U32 R19, R36, 0x16, RZ ;  /* 0x0000001624137819 */ /* 0x000fe400000006ff */
[----:B------:R-:W-:Y:S02]  /*09c0*/  LOP3.LUT R5, R11, R5, R10, 0xfe, !PT ;  /* 0x000000050b057212 */ /* 0x000fe400078efe0a */
[----:B------:R-:W-:Y:S01]  /*09d0*/  SHF.L.U32 R18, R18, 0x1b, RZ ;  /* 0x0000001b12127819 */ /* 0x000fe200000006ff */
[----:B------:R-:W-:Y:S01]  /*09e0*/  IMAD.WIDE R2, R3, 0x4, R14 ;  /* 0x0000000403027825 */ /* 0x000fe200078e020e */
[----:B------:R-:W-:Y:S02]  /*09f0*/  STG.E desc[UR4][R24.64], R9 ;  /* 0x0000000918007986 */ /* 0x000fe4000c101904 */
[----:B------:R-:W-:Y:S02]  /*0a00*/  LOP3.LUT R19, R18, R19, R0, 0xfe, !PT ;  /* 0x0000001312137212 */ /* 0x000fe400078efe00 */
[----:B------:R-:W-:Y:S04]  /*0a10*/  STG.E desc[UR4][R6.64], R13 ;  /* 0x0000000d06007986 */ /* 0x000fe8000c101904 */
[----:B------:R-:W-:Y:S04]  /*0a20*/  STG.E desc[UR4][R14.64], R5 ;  /* 0x000000050e007986 */ /* 0x000fe8000c101904 */
[----:B------:R-:W-:Y:S01]  /*0a30*/  STG.E desc[UR4][R2.64], R19 ;  /* 0x0000001302007986 */ /* 0x000fe2000c101904 */
[----:B------:R-:W-:Y:S05]  /*0a40*/  EXIT ;  /* 0x000000000000794d */ /* 0x000fea0003800000 */
.L_x_2:
        /* <DEDUP_REMOVED lines=11> */
.L_x_10:


//--------------------- .text._Z19pack_columns_kernelILi4EEvPKtPjii --------------------------
	.section	.text._Z19pack_columns_kernelILi4EEvPKtPjii,"ax",@progbits
	.align	128
        .global         _Z19pack_columns_kernelILi4EEvPKtPjii
        .type           _Z19pack_columns_kernelILi4EEvPKtPjii,@function
        .size           _Z19pack_columns_kernelILi4EEvPKtPjii,(.L_x_11 - _Z19pack_columns_kernelILi4EEvPKtPjii)
        .other          _Z19pack_columns_kernelILi4EEvPKtPjii,@"STO_CUDA_ENTRY STV_DEFAULT"
_Z19pack_columns_kernelILi4EEvPKtPjii:
.text._Z19pack_columns_kernelILi4EEvPKtPjii:
[----:B------:R-:W-:Y:S01]  /*0000*/  LDC R1, c[0x0][0x28] ;  /* 0x00000a00ff017b82 */ /* 0x000fe20000000800 */
[----:B------:R-:W0:Y:S07]  /*0010*/  S2R R0, SR_CTAID.X ;  /* 0x0000000000007919 */ /* 0x000e2e0000002500 */
[----:B------:R-:W1:Y:S01]  /*0020*/  LDC.64 R2, c[0x0][0x220] ;  /* 0x00008800ff027b82 */ /* 0x000e620000000a00 */
[----:B------:R-:W-:Y:S01]  /*0030*/  ULDC UR4, c[0x0][0x0] ;  /* 0x0000000000047ab9 */ /* 0x000fe20000000800 */
[----:B------:R-:W0:Y:S01]  /*0040*/  S2R R5, SR_TID.X ;  /* 0x0000000000057919 */ /* 0x000e220000002100 */
[----:B------:R-:W2:Y:S01]  /*0050*/  S2R R4, SR_CTAID.Y ;  /* 0x0000000000047919 */ /* 0x000ea20000002600 */
[----:B------:R-:W2:Y:S01]  /*0060*/  S2R R7, SR_TID.Y ;  /* 0x0000000000077919 */ /* 0x000ea20000002200 */
[----:B0-----:R-:W-:Y:S01]  /*0070*/  IMAD R0, R0, UR4, R5 ;  /* 0x0000000400007c24 */ /* 0x001fe2000f8e0205 */
[----:B------:R-:W-:-:S04]  /*0080*/  ULDC UR4, c[0x0][0x4] ;  /* 0x0000010000047ab9 */ /* 0x000fc80000000800 */
[----:B-1----:R-:W-:Y:S01]  /*0090*/  ISETP.GE.AND P0, PT, R0, R3, PT ;  /* 0x000000030000720c */ /* 0x002fe20003f06270 */
[----:B--2---:R-:W-:-:S05]  /*00a0*/  IMAD R5, R4, UR4, R7 ;  /* 0x0000000404057c24 */ /* 0x004fca000f8e0207 */
[----:B------:R-:W-:-:S13]  /*00b0*/  ISETP.GE.OR P0, PT, R5, R2, P0 ;  /* 0x000000020500720c */ /* 0x000fda0000706670 */
[----:B------:R-:W-:Y:S05]  /*00c0*/  @P0 EXIT ;  /* 0x000000000000094d */ /* 0x000fea0003800000 */
[----:B------:R-:W0:Y:S01]  /*00d0*/  LDC.64 R8, c[0x0][0x210] ;  /* 0x00008400ff087b82 */ /* 0x000e220000000a00 */
[----:B------:R-:W-:Y:S01]  /*00e0*/  SHF.L.U32 R2, R5, 0x3, RZ ;  /* 0x0000000305027819 */ /* 0x000fe200000006ff */
[----:B------:R-:W-:-:S04]  /*00f0*/  ULDC.64 UR4, c[0x0][0x208] ;  /* 0x0000820000047ab9 */ /* 0x000fc80000000a00 */
[----:B------:R-:W-:-:S04]  /*0100*/  IMAD R7, R2, R3, R0 ;  /* 0x0000000302077224 */ /* 0x000fc800078e0200 */
[----:B0-----:R-:W-:-:S04]  /*0110*/  IMAD.WIDE R8, R7, 0x2, R8 ;  /* 0x0000000207087825 */ /* 0x001fc800078e0208 */
[C---:B------:R-:W-:Y:S02]  /*0120*/  IMAD.WIDE R6, R3.reuse, 0x2, R8 ;  /* 0x0000000203067825 */ /* 0x040fe400078e0208 */
[----:B------:R-:W2:Y:S02]  /*0130*/  LDG.E.U16.CONSTANT R8, desc[UR4][R8.64] ;  /* 0x0000000408087981 */ /* 0x000ea4000c1e9500 */
[C---:B------:R-:W-:Y:S02]  /*0140*/  IMAD.WIDE R10, R3.reuse, 0x2, R6 ;  /* 0x00000002030a7825 */ /* 0x040fe400078e0206 */
[----:B------:R0:W3:Y:S02]  /*0150*/  LDG.E.U16.CONSTANT R2, desc[UR4][R6.64] ;  /* 0x0000000406027981 */ /* 0x0000e4000c1e9500 */
[C---:B------:R-:W-:Y:S02]  /*0160*/  IMAD.WIDE R12, R3.reuse, 0x2, R10 ;  /* 0x00000002030c7825 */ /* 0x040fe400078e020a */
[----:B------:R3:W4:Y:S01]  /*0170*/  LDG.E.U16.CONSTANT R10, desc[UR4][R10.64] ;  /* 0x000000040a0a7981 */ /* 0x000722000c1e9500 */
[----:B0-----:R-:W0:Y:S01]  /*0180*/  LDC.64 R6, c[0x0][0x218] ;  /* 0x00008600ff067b82 */ /* 0x001e220000000a00 */
[----:B------:R-:W-:-:S02]  /*0190*/  IMAD.WIDE R14, R3, 0x2, R12 ;  /* 0x00000002030e7825 */ /* 0x000fc400078e020c */
[----:B------:R-:W5:Y:S02]  /*01a0*/  LDG.E.U16.CONSTANT R12, desc[UR4][R12.64] ;  /* 0x000000040c0c7981 */ /* 0x000f64000c1e9500 */
[C---:B------:R-:W-:Y:S02]  /*01b0*/  IMAD.WIDE R16, R3.reuse, 0x2, R14 ;  /* 0x0000000203107825 */ /* 0x040fe400078e020e */
[----:B------:R-:W5:Y:S02]  /*01c0*/  LDG.E.U16.CONSTANT R14, desc[UR4][R14.64] ;  /* 0x000000040e0e7981 */ /* 0x000f64000c1e9500 */
[C---:B------:R-:W-:Y:S02]  /*01d0*/  IMAD.WIDE R18, R3.reuse, 0x2, R16 ;  /* 0x0000000203127825 */ /* 0x040fe400078e0210 */
[----:B------:R-:W5:Y:S02]  /*01e0*/  LDG.E.U16.CONSTANT R16, desc[UR4][R16.64] ;  /* 0x0000000410107981 */ /* 0x000f64000c1e9500 */
[----:B------:R-:W-:-:S02]  /*01f0*/  IMAD.WIDE R20, R3, 0x2, R18 ;  /* 0x0000000203147825 */ /* 0x000fc400078e0212 */
[----:B------:R-:W5:Y:S04]  /*0200*/  LDG.E.U16.CONSTANT R4, desc[UR4][R18.64] ;  /* 0x0000000412047981 */ /* 0x000f68000c1e9500 */
[----:B------:R-:W5:Y:S01]  /*0210*/  LDG.E.U16.CONSTANT R20, desc[UR4][R20.64] ;  /* 0x0000000414147981 */ /* 0x000f62000c1e9500 */
[----:B------:R-:W-:-:S04]  /*0220*/  IMAD R5, R5, R3, R0 ;  /* 0x0000000305057224 */ /* 0x000fc800078e0200 */
[----:B0-----:R-:W-:Y:S01]  /*0230*/  IMAD.WIDE R6, R5, 0x4, R6 ;  /* 0x0000000405067825 */ /* 0x001fe200078e0206 */
[----:B---3--:R-:W-:Y:S02]  /*0240*/  SHF.L.U32 R11, R2, 0x4, RZ ;  /* 0x00000004020b7819 */ /* 0x008fe400000006ff */
[----:B----4-:R-:W-:-:S04]  /*0250*/  SHF.L.U32 R10, R10, 0x8, RZ ;  /* 0x000000080a0a7819 */ /* 0x010fc800000006ff */
[----:B--2---:R-:W-:Y:S02]  /*0260*/  LOP3.LUT R8, R10, R11, R8, 0xfe, !PT ;  /* 0x0000000b0a087212 */ /* 0x004fe400078efe08 */
[----:B-----5:R-:W-:Y:S02]  /*0270*/  SHF.L.U32 R9, R12, 0xc, RZ ;  /* 0x0000000c0c097819 */ /* 0x020fe400000006ff */
[----:B------:R-:W-:-:S04]  /*0280*/  SHF.L.U32 R14, R14, 0x10, RZ ;  /* 0x000000100e0e7819 */ /* 0x000fc800000006ff */
[----:B------:R-:W-:Y:S02]  /*0290*/  LOP3.LUT R8, R14, R9, R8, 0xfe, !PT ;  /* 0x000000090e087212 */ /* 0x000fe400078efe08 */
[----:B------:R-:W-:Y:S02]  /*02a0*/  SHF.L.U32 R9, R16, 0x14, RZ ;  /* 0x0000001410097819 */ /* 0x000fe400000006ff */
[----:B------:R-:W-:-:S04]  /*02b0*/  SHF.L.U32 R4, R4, 0x18, RZ ;  /* 0x0000001804047819 */ /* 0x000fc800000006ff */
[----:B------:R-:W-:Y:S02]  /*02c0*/  LOP3.LUT R4, R4, R9, R8, 0xfe, !PT ;  /* 0x0000000904047212 */ /* 0x000fe400078efe08 */
[----:B------:R-:W-:-:S04]  /*02d0*/  SHF.L.U32 R3, R20, 0x1c, RZ ;  /* 0x0000001c14037819 */ /* 0x000fc800000006ff */
[----:B------:R-:W-:-:S05]  /*02e0*/  LOP3.LUT R3, R3, R4, RZ, 0xfc, !PT ;  /* 0x0000000403037212 */ /* 0x000fca00078efcff */
[----:B------:R-:W-:Y:S01]  /*02f0*/  STG.E desc[UR4][R6.64], R3 ;  /* 0x0000000306007986 */ /* 0x000fe2000c101904 */
[----:B------:R-:W-:Y:S05]  /*0300*/  EXIT ;  /* 0x000000000000794d */ /* 0x000fea0003800000 */
.L_x_3:
        /* <DEDUP_REMOVED lines=15> */
.L_x_11:


//--------------------- .text._Z19pack_columns_kernelILi3EEvPKtPjii --------------------------
	.section	.text._Z19pack_columns_kernelILi3EEvPKtPjii,"ax",@progbits
	.align	128
        .global         _Z19pack_columns_kernelILi3EEvPKtPjii
        .type           _Z19pack_columns_kernelILi3EEvPKtPjii,@function
        .size           _Z19pack_columns_kernelILi3EEvPKtPjii,(.L_x_12 - _Z19pack_columns_kernelILi3EEvPKtPjii)
        .other          _Z19pack_columns_kernelILi3EEvPKtPjii,@"STO_CUDA_ENTRY STV_DEFAULT"
_Z19pack_columns_kernelILi3EEvPKtPjii:
.text._Z19pack_columns_kernelILi3EEvPKtPjii:
        /* <DEDUP_REMOVED lines=23> */
[----:B0-----:R-:W-:-:S05]  /*0170*/  IMAD.WIDE R26, R3, 0x2, R26 ;  /* 0x00000002031a7825 */ /* 0x001fca00078e021a */
[----:B------:R-:W2:Y:S01]  /*0180*/  LDG.E.U16.CONSTANT R17, desc[UR4][R26.64] ;  /* 0x000000041a117981 */ /* 0x000ea2000c1e9500 */
[----:B------:R-:W-:-:S04]  /*0190*/  IMAD.WIDE R20, R5, 0x2, R26 ;  /* 0x0000000205147825 */ /* 0x000fc800078e021a */
[C---:B------:R-:W-:Y:S02]  /*01a0*/  IMAD.WIDE R6, R5.reuse, 0x2, R20 ;  /* 0x0000000205067825 */ /* 0x040fe400078e0214 */
[----:B------:R-:W3:Y:S02]  /*01b0*/  LDG.E.U16.CONSTANT R20, desc[UR4][R20.64] ;  /* 0x0000000414147981 */ /* 0x000ee4000c1e9500 */
[C---:B------:R-:W-:Y:S02]  /*01c0*/  IMAD.WIDE R12, R5.reuse, 0x2, R6 ;  /* 0x00000002050c7825 */ /* 0x040fe400078e0206 */
[----:B------:R-:W4:Y:S02]  /*01d0*/  LDG.E.U16.CONSTANT R7, desc[UR4][R6.64] ;  /* 0x0000000406077981 */ /* 0x000f24000c1e9500 */
[C---:B------:R-:W-:Y:S02]  /*01e0*/  IMAD.WIDE R14, R5.reuse, 0x2, R12 ;  /* 0x00000002050e7825 */ /* 0x040fe400078e020c */
[----:B------:R-:W5:Y:S02]  /*01f0*/  LDG.E.U16.CONSTANT R12, desc[UR4][R12.64] ;  /* 0x000000040c0c7981 */ /* 0x000f64000c1e9500 */
[----:B------:R-:W-:-:S02]  /*0200*/  IMAD.WIDE R24, R5, 0x2, R14 ;  /* 0x0000000205187825 */ /* 0x000fc400078e020e */
[----:B------:R0:W5:Y:S02]  /*0210*/  LDG.E.U16.CONSTANT R16, desc[UR4][R14.64] ;  /* 0x000000040e107981 */ /* 0x000164000c1e9500 */
[C---:B------:R-:W-:Y:S02]  /*0220*/  IMAD.WIDE R22, R5.reuse, 0x2, R24 ;  /* 0x0000000205167825 */ /* 0x040fe400078e0218 */
[----:B------:R-:W5:Y:S02]  /*0230*/  LDG.E.U16.CONSTANT R24, desc[UR4][R24.64] ;  /* 0x0000000418187981 */ /* 0x000f64000c1e9500 */
[C---:B------:R-:W-:Y:S02]  /*0240*/  IMAD.WIDE R10, R5.reuse, 0x2, R22 ;  /* 0x00000002050a7825 */ /* 0x040fe400078e0216 */
[----:B------:R-:W5:Y:S04]  /*0250*/  LDG.E.U16.CONSTANT R28, desc[UR4][R22.64] ;  /* 0x00000004161c7981 */ /* 0x000f68000c1e9500 */
[----:B------:R-:W5:Y:S01]  /*0260*/  LDG.E.U16.CONSTANT R6, desc[UR4][R10.64] ;  /* 0x000000040a067981 */ /* 0x000f62000c1e9500 */
[----:B------:R-:W-:-:S05]  /*0270*/  IMAD.WIDE R8, R5, 0x2, R10 ;  /* 0x0000000205087825 */ /* 0x000fca00078e020a */
[----:B------:R1:W5:Y:S01]  /*0280*/  LDG.E.U16.CONSTANT R13, desc[UR4][R8.64] ;  /* 0x00000004080d7981 */ /* 0x000362000c1e9500 */
[----:B0-----:R-:W-:-:S05]  /*0290*/  IMAD.WIDE R14, R5, 0x2, R8 ;  /* 0x00000002050e7825 */ /* 0x001fca00078e0208 */
[----:B------:R-:W5:Y:S01]  /*02a0*/  LDG.E.U16.CONSTANT R4, desc[UR4][R14.64] ;  /* 0x000000040e047981 */ /* 0x000f62000c1e9500 */
[----:B------:R-:W-:-:S05]  /*02b0*/  IMAD.WIDE R18, R5, 0x2, R14 ;  /* 0x0000000205127825 */ /* 0x000fca00078e020e */
[----:B------:R0:W5:Y:S01]  /*02c0*/  LDG.E.U16.CONSTANT R3, desc[UR4][R18.64] ;  /* 0x0000000412037981 */ /* 0x000162000c1e9500 */
[----:B-1----:R-:W-:-:S05]  /*02d0*/  IMAD.WIDE R8, R5, 0x2, R18 ;  /* 0x0000000205087825 */ /* 0x002fca00078e0212 */
[----:B------:R1:W5:Y:S01]  /*02e0*/  LDG.E.U16.CONSTANT R29, desc[UR4][R8.64] ;  /* 0x00000004081d7981 */ /* 0x000362000c1e9500 */
[----:B------:R-:W-:-:S05]  /*02f0*/  IMAD.WIDE R26, R5, 0x2, R8 ;  /* 0x00000002051a7825 */ /* 0x000fca00078e0208 */
[----:B------:R-:W5:Y:S01]  /*0300*/  LDG.E.U16.CONSTANT R14, desc[UR4][R26.64] ;  /* 0x000000041a0e7981 */ /* 0x000f62000c1e9500 */
[----:B------:R-:W-:-:S04]  /*0310*/  IMAD.WIDE R10, R5, 0x2, R26 ;  /* 0x00000002050a7825 */ /* 0x000fc800078e021a */
[C---:B------:R-:W-:Y:S02]  /*0320*/  IMAD.WIDE R22, R5.reuse, 0x2, R10 ;  /* 0x0000000205167825 */ /* 0x040fe400078e020a */
[----:B------:R-:W5:Y:S02]  /*0330*/  LDG.E.U16.CONSTANT R10, desc[UR4][R10.64] ;  /* 0x000000040a0a7981 */ /* 0x000f64000c1e9500 */
[C---:B0-----:R-:W-:Y:S02]  /*0340*/  IMAD.WIDE R18, R5.reuse, 0x2, R22 ;  /* 0x0000000205127825 */ /* 0x041fe400078e0216 */
[----:B------:R3:W5:Y:S02]  /*0350*/  LDG.E.U16.CONSTANT R15, desc[UR4][R22.64] ;  /* 0x00000004160f7981 */ /* 0x000764000c1e9500 */
[----:B-1----:R-:W-:-:S04]  /*0360*/  IMAD.WIDE R8, R5, 0x2, R18 ;  /* 0x0000000205087825 */ /* 0x002fc800078e0212 */
[----:B---3--:R-:W-:Y:S02]  /*0370*/  IMAD.SHL.U32 R22, R20, 0x8, RZ ;  /* 0x0000000814167824 */ /* 0x008fe400078e00ff */
[----:B------:R-:W-:Y:S02]  /*0380*/  IMAD.WIDE R20, R5, 0x2, R8 ;  /* 0x0000000205147825 */ /* 0x000fe400078e0208 */
[----:B------:R-:W3:Y:S01]  /*0390*/  LDG.E.U16.CONSTANT R8, desc[UR4][R8.64] ;  /* 0x0000000408087981 */ /* 0x000ee2000c1e9500 */
[----:B----4-:R-:W-:-:S03]  /*03a0*/  SHF.L.U32 R11, R7, 0x6, RZ ;  /* 0x00000006070b7819 */ /* 0x010fc600000006ff */
[----:B------:R0:W4:Y:S01]  /*03b0*/  LDG.E.U16.CONSTANT R7, desc[UR4][R18.64] ;  /* 0x0000000412077981 */ /* 0x000122000c1e9500 */
[----:B--2---:R-:W-:Y:S01]  /*03c0*/  LOP3.LUT R26, R11, R22, R17, 0xfe, !PT ;  /* 0x000000160b1a7212 */ /* 0x004fe200078efe11 */
[----:B-----5:R-:W-:Y:S02]  /*03d0*/  IMAD.SHL.U32 R12, R12, 0x200, RZ ;  /* 0x000002000c0c7824 */ /* 0x020fe400078e00ff */
[----:B------:R1:W2:Y:S01]  /*03e0*/  LDG.E.U16.CONSTANT R27, desc[UR4][R20.64] ;  /* 0x00000004141b7981 */ /* 0x0002a2000c1e9500 */
[----:B------:R-:W-:Y:S01]  /*03f0*/  SHF.L.U32 R11, R16, 0xc, RZ ;  /* 0x0000000c100b7819 */ /* 0x000fe200000006ff */
[----:B------:R-:W-:-:S03]  /*0400*/  IMAD.WIDE R16, R5, 0x2, R20 ;  /* 0x0000000205107825 */ /* 0x000fc600078e0214 */
[----:B------:R-:W-:Y:S02]  /*0410*/  LOP3.LUT R22, R11, R12, R26, 0xfe, !PT ;  /* 0x0000000c0b167212 */ /* 0x000fe400078efe1a */
[----:B------:R-:W5:Y:S01]  /*0420*/  LDG.E.U16.CONSTANT R26, desc[UR4][R16.64] ;  /* 0x00000004101a7981 */ /* 0x000f62000c1e9500 */
[----:B0-----:R-:W-:Y:S01]  /*0430*/  IMAD.WIDE R18, R5, 0x2, R16 ;  /* 0x0000000205127825 */ /* 0x001fe200078e0210 */
[----:B------:R-:W-:Y:S02]  /*0440*/  SHF.R.U32.HI R11, RZ, 0xe, R28 ;  /* 0x0000000eff0b7819 */ /* 0x000fe4000001161c */
[----:B------:R-:W-:Y:S02]  /*0450*/  SHF.R.U32.HI R12, RZ, 0xb, R6 ;  /* 0x0000000bff0c7819 */ /* 0x000fe40000011606 */
[----:B------:R-:W-:-:S04]  /*0460*/  SHF.R.U32.HI R23, RZ, 0x8, R13 ;  /* 0x00000008ff177819 */ /* 0x000fc8000001160d */
[----:B------:R-:W-:Y:S02]  /*0470*/  LOP3.LUT R23, R23, R12, R11, 0xfe, !PT ;  /* 0x0000000c17177212 */ /* 0x000fe400078efe0b */
[----:B------:R0:W5:Y:S01]  /*0480*/  LDG.E.U16.CONSTANT R12, desc[UR4][R18.64] ;  /* 0x00000004120c7981 */ /* 0x000162000c1e9500 */
[----:B------:R-:W-:Y:S02]  /*0490*/  SHF.R.U32.HI R11, RZ, 0x5, R4 ;  /* 0x00000005ff0b7819 */ /* 0x000fe40000011604 */
[----:B-1----:R-:W-:Y:S01]  /*04a0*/  SHF.R.U32.HI R20, RZ, 0x2, R3 ;  /* 0x00000002ff147819 */ /* 0x002fe20000011603 */
[----:B0-----:R-:W-:-:S03]  /*04b0*/  IMAD.WIDE R18, R5, 0x2, R18 ;  /* 0x0000000205127825 */ /* 0x001fc600078e0212 */
[----:B------:R-:W-:Y:S02]  /*04c0*/  LOP3.LUT R23, R20, R11, R23, 0xfe, !PT ;  /* 0x0000000b14177212 */ /* 0x000fe400078efe17 */
[----:B------:R0:W5:Y:S01]  /*04d0*/  LDG.E.U16.CONSTANT R11, desc[UR4][R18.64] ;  /* 0x00000004120b7981 */ /* 0x000162000c1e9500 */
[----:B------:R-:W-:-:S05]  /*04e0*/  IMAD.WIDE R20, R5, 0x2, R18 ;  /* 0x0000000205147825 */ /* 0x000fca00078e0212 */
[----:B------:R1:W5:Y:S01]  /*04f0*/  LDG.E.U16.CONSTANT R9, desc[UR4][R20.64] ;  /* 0x0000000414097981 */ /* 0x000362000c1e9500 */
[----:B------:R-:W-:-:S04]  /*0500*/  IMAD.WIDE R16, R5, 0x2, R20 ;  /* 0x0000000205107825 */ /* 0x000fc800078e0214 */
[----:B0-----:R-:W-:Y:S01]  /*0510*/  IMAD.WIDE R18, R5, 0x2, R16 ;  /* 0x0000000205127825 */ /* 0x001fe200078e0210 */
[----:B-1----:R-:W-:Y:S02]  /*0520*/  SHF.L.U32 R20, R14, 0x4, RZ ;  /* 0x000000040e147819 */ /* 0x002fe400000006ff */
[----:B------:R-:W5:Y:S04]  /*0530*/  LDG.E.U16.CONSTANT R14, desc[UR4][R16.64] ;  /* 0x00000004100e7981 */ /* 0x000f68000c1e9500 */
[----:B------:R0:W5:Y:S01]  /*0540*/  LDG.E.U16.CONSTANT R16, desc[UR4][R18.64] ;  /* 0x0000000412107981 */ /* 0x000162000c1e9500 */
[----:B------:R-:W-:Y:S01]  /*0550*/  IMAD.SHL.U32 R29, R29, 0x2, RZ ;  /* 0x000000021d1d7824 */ /* 0x000fe200078e00ff */
[----:B------:R-:W-:Y:S01]  /*0560*/  SHF.L.U32 R15, R15, 0xa, RZ ;  /* 0x0000000a0f0f7819 */ /* 0x000fe200000006ff */
[----:B------:R-:W-:-:S03]  /*0570*/  IMAD.SHL.U32 R10, R10, 0x80, RZ ;  /* 0x000000800a0a7824 */ /* 0x000fc600078e00ff */
[----:B------:R-:W-:Y:S01]  /*0580*/  LOP3.LUT R23, R20, R29, R23, 0xfe, !PT ;  /* 0x0000001d14177212 */ /* 0x000fe200078efe17 */
[----:B0-----:R-:W-:-:S03]  /*0590*/  IMAD.WIDE R18, R5, 0x2, R18 ;  /* 0x0000000205127825 */ /* 0x001fc600078e0212 */
[----:B------:R-:W-:Y:S01]  /*05a0*/  LOP3.LUT R10, R15, R10, R23, 0xfe, !PT ;  /* 0x0000000a0f0a7212 */ /* 0x000fe200078efe17 */
[----:B------:R-:W-:Y:S01]  /*05b0*/  IMAD.WIDE R20, R5, 0x2, R18 ;  /* 0x0000000205147825 */ /* 0x000fe200078e0212 */
[----:B---3--:R-:W-:-:S03]  /*05c0*/  SHF.L.U32 R8, R8, 0x10, RZ ;  /* 0x0000001008087819 */ /* 0x008fc600000006ff */
[----:B----4-:R-:W-:Y:S02]  /*05d0*/  IMAD.SHL.U32 R15, R7, 0x2000, RZ ;  /* 0x00002000070f7824 */ /* 0x010fe400078e00ff */
[----:B------:R-:W3:Y:S03]  /*05e0*/  LDG.E.U16.CONSTANT R7, desc[UR4][R18.64] ;  /* 0x0000000412077981 */ /* 0x000ee6000c1e9500 */
[----:B------:R-:W-:Y:S02]  /*05f0*/  LOP3.LUT R10, R8, R15, R10, 0xfe, !PT ;  /* 0x0000000f080a7212 */ /* 0x000fe400078efe0a */
[----:B------:R0:W4:Y:S01]  /*0600*/  LDG.E.U16.CONSTANT R8, desc[UR4][R20.64] ;  /* 0x0000000414087981 */ /* 0x000122000c1e9500 */
[----:B--2---:R-:W-:Y:S02]  /*0610*/  SHF.R.U32.HI R15, RZ, 0xd, R27 ;  /* 0x0000000dff0f7819 */ /* 0x004fe4000001161b */
[----:B-----5:R-:W-:Y:S01]  /*0620*/  SHF.R.U32.HI R17, RZ, 0xa, R26 ;  /* 0x0000000aff117819 */ /* 0x020fe2000001161a */
[----:B0-----:R-:W-:-:S05]  /*0630*/  IMAD.WIDE R20, R5, 0x2, R20 ;  /* 0x0000000205147825 */ /* 0x001fca00078e0214 */
[----:B------:R-:W2:Y:S01]  /*0640*/  LDG.E.U16.CONSTANT R25, desc[UR4][R20.64] ;  /* 0x0000000414197981 */ /* 0x000ea2000c1e9500 */
[----:B------:R-:W-:Y:S01]  /*0650*/  IMAD.WIDE R18, R5, 0x2, R20 ;  /* 0x0000000205127825 */ /* 0x000fe200078e0214 */
[----:B------:R-:W-:-:S04]  /*0660*/  SHF.R.U32.HI R23, RZ, 0x7, R12 ;  /* 0x00000007ff177819 */ /* 0x000fc8000001160c */
[----:B------:R-:W-:Y:S02]  /*0670*/  LOP3.LUT R15, R23, R17, R15, 0xfe, !PT ;  /* 0x00000011170f7212 */ /* 0x000fe400078efe0f */
[----:B------:R0:W5:Y:S01]  /*0680*/  LDG.E.U16.CONSTANT R23, desc[UR4][R18.64] ;  /* 0x0000000412177981 */ /* 0x000162000c1e9500 */
[----:B------:R-:W-:Y:S02]  /*0690*/  SHF.R.U32.HI R29, RZ, 0x4, R11 ;  /* 0x00000004ff1d7819 */ /* 0x000fe4000001160b */
[----:B------:R-:W-:-:S04]  /*06a0*/  SHF.R.U32.HI R17, RZ, 0x1, R9 ;  /* 0x00000001ff117819 */ /* 0x000fc80000011609 */
[----:B------:R-:W-:Y:S01]  /*06b0*/  LOP3.LUT R29, R17, R29, R15, 0xfe, !PT ;  /* 0x0000001d111d7212 */ /* 0x000fe200078efe0f */
[----:B------:R-:W-:Y:S02]  /*06c0*/  IMAD.SHL.U32 R17, R14, 0x4, RZ ;  /* 0x000000040e117824 */ /* 0x000fe400078e00ff */
[----:B------:R-:W-:Y:S01]  /*06d0*/  IMAD.WIDE R14, R5, 0x2, R18 ;  /* 0x00000002050e7825 */ /* 0x000fe200078e0212 */
[----:B------:R-:W-:-:S04]  /*06e0*/  SHF.L.U32 R16, R16, 0x5, RZ ;  /* 0x0000000510107819 */ /* 0x000fc800000006ff */
[----:B------:R-:W-:Y:S01]  /*06f0*/  LOP3.LUT R29, R16, R17, R29, 0xfe, !PT ;  /* 0x00000011101d7212 */ /* 0x000fe200078efe1d */
[C---:B------:R-:W-:Y:S02]  /*0700*/  IMAD.WIDE R16, R5.reuse, 0x2, R14 ;  /* 0x0000000205107825 */ /* 0x040fe400078e020e */
[----:B------:R-:W5:Y:S02]  /*0710*/  LDG.E.U16.CONSTANT R15, desc[UR4][R14.64] ;  /* 0x000000040e0f7981 */ /* 0x000f64000c1e9500 */
[----:B0-----:R-:W-:-:S04]  /*0720*/  IMAD.WIDE R18, R5, 0x2, R16 ;  /* 0x0000000205127825 */ /* 0x001fc800078e0210 */
[----:B------:R-:W-:Y:S01]  /*0730*/  IMAD.WIDE R20, R5, 0x2, R18 ;  /* 0x0000000205147825 */ /* 0x000fe200078e0212 */
[----:B------:R-:W5:Y:S05]  /*0740*/  LDG.E.U16.CONSTANT R14, desc[UR4][R16.64] ;  /* 0x00000004100e7981 */ /* 0x000f6a000c1e9500 */
[----:B------:R-:W5:Y:S04]  /*0750*/  LDG.E.U16.CONSTANT R20, desc[UR4][R20.64] ;  /* 0x0000000414147981 */ /* 0x000f68000c1e9500 */
[----:B------:R0:W5:Y:S02]  /*0760*/  LDG.E.U16.CONSTANT R16, desc[UR4][R18.64] ;  /* 0x0000000412107981 */ /* 0x000164000c1e9500 */
[----:B0-----:R-:W0:Y:S01]  /*0770*/  LDC.64 R18, c[0x0][0x218] ;  /* 0x00008600ff127b82 */ /* 0x001e220000000a00 */
[----:B------:R-:W-:Y:S01]  /*0780*/  SHF.L.U32 R24, R24, 0xf, RZ ;  /* 0x0000000f18187819 */ /* 0x000fe200000006ff */
[----:B------:R-:W-:Y:S01]  /*0790*/  IMAD.SHL.U32 R27, R27, 0x80000, RZ ;  /* 0x000800001b1b7824 */ /* 0x000fe200078e00ff */
[----:B------:R-:W-:-:S02]  /*07a0*/  SHF.L.U32 R17, R28, 0x12, RZ ;  /* 0x000000121c117819 */ /* 0x000fc400000006ff */
[----:B------:R-:W-:Y:S02]  /*07b0*/  SHF.L.U32 R26, R26, 0x16, RZ ;  /* 0x000000161a1a7819 */ /* 0x000fe400000006ff */
[----:B------:R-:W-:Y:S01]  /*07c0*/  LOP3.LUT R22, R17, R24, R22, 0xfe, !PT ;  /* 0x0000001811167212 */ /* 0x000fe200078efe16 */
[----:B------:R-:W-:Y:S01]  /*07d0*/  IMAD.SHL.U32 R17, R12, 0x2000000, RZ ;  /* 0x020000000c117824 */ /* 0x000fe200078e00ff */
[----:B------:R-:W-:Y:S02]  /*07e0*/  SHF.L.U32 R13, R13, 0x18, RZ ;  /* 0x000000180d0d7819 */ /* 0x000fe400000006ff */
[----:B------:R-:W-:Y:S02]  /*07f0*/  LOP3.LUT R10, R26, R27, R10, 0xfe, !PT ;  /* 0x0000001b1a0a7212 */ /* 0x000fe400078efe0a */
[----:B------:R-:W-:Y:S01]  /*0800*/  SHF.L.U32 R11, R11, 0x1c, RZ ;  /* 0x0000001c0b0b7819 */ /* 0x000fe200000006ff */
[----:B------:R-:W-:Y:S01]  /*0810*/  IMAD.U32 R9, R9, -0x80000000, RZ ;  /* 0x8000000009097824 */ /* 0x000fe200078e00ff */
[----:B------:R-:W-:-:S02]  /*0820*/  SHF.L.U32 R4, R4, 0x1b, RZ ;  /* 0x0000001b04047819 */ /* 0x000fc400000006ff */
[----:B------:R-:W-:Y:S02]  /*0830*/  SHF.L.U32 R3, R3, 0x1e, RZ ;  /* 0x0000001e03037819 */ /* 0x000fe400000006ff */
[----:B------:R-:W-:-:S04]  /*0840*/  LOP3.LUT R10, R11, R17, R10, 0xfe, !PT ;  /* 0x000000110b0a7212 */ /* 0x000fc800078efe0a */
[----:B------:R-:W-:Y:S02]  /*0850*/  LOP3.LUT R9, R9, R10, RZ, 0xfc, !PT ;  /* 0x0000000a09097212 */ /* 0x000fe400078efcff */
[----:B---3--:R-:W-:Y:S01]  /*0860*/  SHF.L.U32 R7, R7, 0x8, RZ ;  /* 0x0000000807077819 */ /* 0x008fe200000006ff */
[----:B----4-:R-:W-:-:S05]  /*0870*/  IMAD.SHL.U32 R8, R8, 0x800, RZ ;  /* 0x0000080008087824 */ /* 0x010fca00078e00ff */
[----:B------:R-:W-:Y:S01]  /*0880*/  LOP3.LUT R29, R8, R7, R29, 0xfe, !PT ;  /* 0x00000007081d7212 */ /* 0x000fe200078efe1d */
[----:B------:R-:W-:-:S04]  /*0890*/  IMAD R7, R0, R5, R2 ;  /* 0x0000000500077224 */ /* 0x000fc800078e0202 */
[----:B0-----:R-:W-:Y:S01]  /*08a0*/  IMAD.WIDE R18, R7, 0x4, R18 ;  /* 0x0000000407127825 */ /* 0x001fe200078e0212 */
[----:B------:R-:W-:Y:S02]  /*08b0*/  SHF.L.U32 R7, R6, 0x15, RZ ;  /* 0x0000001506077819 */ /* 0x000fe400000006ff */
[----:B--2---:R-:W-:Y:S02]  /*08c0*/  SHF.L.U32 R0, R25, 0xe, RZ ;  /* 0x0000000e19007819 */ /* 0x004fe400000006ff */
[----:B------:R-:W-:Y:S01]  /*08d0*/  LOP3.LUT R13, R13, R7, R22, 0xfe, !PT ;  /* 0x000000070d0d7212 */ /* 0x000fe200078efe16 */
[----:B------:R-:W-:-:S03]  /*08e0*/  IMAD.WIDE R6, R5, 0x4, R18 ;  /* 0x0000000405067825 */ /* 0x000fc600078e0212 */
[----:B------:R-:W-:Y:S01]  /*08f0*/  LOP3.LUT R13, R3, R4, R13, 0xfe, !PT ;  /* 0x00000004030d7212 */ /* 0x000fe200078efe0d */
[----:B-----5:R-:W-:-:S05]  /*0900*/  IMAD.SHL.U32 R23, R23, 0x20000, RZ ;  /* 0x0002000017177824 */ /* 0x020fca00078e00ff */
[----:B------:R-:W-:Y:S01]  /*0910*/  LOP3.LUT R0, R23, R0, R29, 0xfe, !PT ;  /* 0x0000000017007212 */ /* 0x000fe200078efe1d */
[----:B------:R-:W-:Y:S01]  /*0920*/  IMAD.WIDE R2, R5, 0x4, R6 ;  /* 0x0000000405027825 */ /* 0x000fe200078e0206 */
[----:B------:R-:W-:Y:S04]  /*0930*/  STG.E desc[UR4][R18.64], R13 ;  /* 0x0000000d12007986 */ /* 0x000fe8000c101904 */
[----:B------:R-:W-:Y:S01]  /*0940*/  STG.E desc[UR4][R6.64], R9 ;  /* 0x0000000906007986 */ /* 0x000fe2000c101904 */
[----:B------:R-:W-:Y:S01]  /*0950*/  SHF.L.U32 R15, R15, 0x14, RZ ;  /* 0x000000140f0f7819 */ /* 0x000fe200000006ff */
[----:B------:R-:W-:-:S05]  /*0960*/  IMAD.SHL.U32 R14, R14, 0x800000, RZ ;  /* 0x008000000e0e7824 */ /* 0x000fca00078e00ff */
[----:B------:R-:W-:Y:S02]  /*0970*/  LOP3.LUT R0, R14, R15, R0, 0xfe, !PT ;  /* 0x0000000f0e007212 */ /* 0x000fe400078efe00 */
[----:B------:R-:W-:Y:S02]  /*0980*/  SHF.L.U32 R20, R20, 0x1d, RZ ;  /* 0x0000001d14147819 */ /* 0x000fe400000006ff */
[----:B------:R-:W-:-:S04]  /*0990*/  SHF.L.U32 R11, R16, 0x1a, RZ ;  /* 0x0000001a100b7819 */ /* 0x000fc800000006ff */
[----:B------:R-:W-:-:S05]  /*09a0*/  LOP3.LUT R11, R20, R11, R0, 0xfe, !PT ;  /* 0x0000000b140b7212 */ /* 0x000fca00078efe00 */
[----:B------:R-:W-:Y:S01]  /*09b0*/  STG.E desc[UR4][R2.64], R11 ;  /* 0x0000000b02007986 */ /* 0x000fe2000c101904 */
[----:B------:R-:W-:Y:S05]  /*09c0*/  EXIT ;  /* 0x000000000000794d */ /* 0x000fea0003800000 */
.L_x_4:
        /* <DEDUP_REMOVED lines=11> */
.L_x_12:


//--------------------- .text._Z19pack_columns_kernelILi2EEvPKtPjii --------------------------
	.section	.text._Z19pack_columns_kernelILi2EEvPKtPjii,"ax",@progbits
	.align	128
        .global         _Z19pack_columns_kernelILi2EEvPKtPjii
        .type           _Z19pack_columns_kernelILi2EEvPKtPjii,@function
        .size           _Z19pack_columns_kernelILi2EEvPKtPjii,(.L_x_13 - _Z19pack_columns_kernelILi2EEvPKtPjii)
        .other          _Z19pack_columns_kernelILi2EEvPKtPjii,@"STO_CUDA_ENTRY STV_DEFAULT"
_Z19pack_columns_kernelILi2EEvPKtPjii:
.text._Z19pack_columns_kernelILi2EEvPKtPjii:
        /* <DEDUP_REMOVED lines=21> */
[----:B------:R-:W3:Y:S04]  /*0150*/  LDG.E.U16.CONSTANT R0, desc[UR4][R16.64] ;  /* 0x0000000410007981 */ /* 0x000ee8000c1e9500 */
[----:B------:R0:W4:Y:S01]  /*0160*/  LDG.E.U16.CONSTANT R2, desc[UR4][R4.64] ;  /* 0x0000000404027981 */ /* 0x000122000c1e9500 */
[----:B------:R-:W-:-:S05]  /*0170*/  IMAD.WIDE R24, R3, 0x2, R4 ;  /* 0x0000000203187825 */ /* 0x000fca00078e0204 */
[----:B------:R1:W5:Y:S01]  /*0180*/  LDG.E.U16.CONSTANT R20, desc[UR4][R24.64] ;  /* 0x0000000418147981 */ /* 0x000362000c1e9500 */
[----:B------:R-:W-:-:S05]  /*0190*/  IMAD.WIDE R28, R3, 0x2, R24 ;  /* 0x00000002031c7825 */ /* 0x000fca00078e0218 */
[----:B------:R-:W5:Y:S01]  /*01a0*/  LDG.E.U16.CONSTANT R21, desc[UR4][R28.64] ;  /* 0x000000041c157981 */ /* 0x000f62000c1e9500 */
[----:B------:R-:W-:-:S05]  /*01b0*/  IMAD.WIDE R26, R3, 0x2, R28 ;  /* 0x00000002031a7825 */ /* 0x000fca00078e021c */
[----:B------:R1:W5:Y:S01]  /*01c0*/  LDG.E.U16.CONSTANT R23, desc[UR4][R26.64] ;  /* 0x000000041a177981 */ /* 0x000362000c1e9500 */
[----:B------:R-:W-:-:S04]  /*01d0*/  IMAD.WIDE R14, R3, 0x2, R26 ;  /* 0x00000002030e7825 */ /* 0x000fc800078e021a */
[C---:B------:R-:W-:Y:S02]  /*01e0*/  IMAD.WIDE R12, R3.reuse, 0x2, R14 ;  /* 0x00000002030c7825 */ /* 0x040fe400078e020e */
[----:B------:R-:W5:Y:S02]  /*01f0*/  LDG.E.U16.CONSTANT R14, desc[UR4][R14.64] ;  /* 0x000000040e0e7981 */ /* 0x000f64000c1e9500 */
[C---:B------:R-:W-:Y:S02]  /*0200*/  IMAD.WIDE R10, R3.reuse, 0x2, R12 ;  /* 0x00000002030a7825 */ /* 0x040fe400078e020c */
[----:B------:R-:W5:Y:S02]  /*0210*/  LDG.E.U16.CONSTANT R12, desc[UR4][R12.64] ;  /* 0x000000040c0c7981 */ /* 0x000f64000c1e9500 */
[C---:B0-----:R-:W-:Y:S02]  /*0220*/  IMAD.WIDE R4, R3.reuse, 0x2, R10 ;  /* 0x0000000203047825 */ /* 0x041fe400078e020a */
[----:B------:R3:W5:Y:S02]  /*0230*/  LDG.E.U16.CONSTANT R10, desc[UR4][R10.64] ;  /* 0x000000040a0a7981 */ /* 0x000764000c1e9500 */
[----:B------:R-:W-:-:S02]  /*0240*/  IMAD.WIDE R6, R3, 0x2, R4 ;  /* 0x0000000203067825 */ /* 0x000fc400078e0204 */
[----:B------:R5:W5:Y:S02]  /*0250*/  LDG.E.U16.CONSTANT R4, desc[UR4][R4.64] ;  /* 0x0000000404047981 */ /* 0x000b64000c1e9500 */
[C---:B------:R-:W-:Y:S02]  /*0260*/  IMAD.WIDE R8, R3.reuse, 0x2, R6 ;  /* 0x0000000203087825 */ /* 0x040fe400078e0206 */
[----:B------:R-:W5:Y:S02]  /*0270*/  LDG.E.U16.CONSTANT R6, desc[UR4][R6.64] ;  /* 0x0000000406067981 */ /* 0x000f64000c1e9500 */
[C---:B------:R-:W-:Y:S02]  /*0280*/  IMAD.WIDE R16, R3.reuse, 0x2, R8 ;  /* 0x0000000203107825 */ /* 0x040fe400078e0208 */
[----:B------:R-:W5:Y:S02]  /*0290*/  LDG.E.U16.CONSTANT R8, desc[UR4][R8.64] ;  /* 0x0000000408087981 */ /* 0x000f64000c1e9500 */
[----:B-1----:R-:W-:-:S02]  /*02a0*/  IMAD.WIDE R24, R3, 0x2, R16 ;  /* 0x0000000203187825 */ /* 0x002fc400078e0210 */
[----:B------:R-:W5:Y:S02]  /*02b0*/  LDG.E.U16.CONSTANT R16, desc[UR4][R16.64] ;  /* 0x0000000410107981 */ /* 0x000f64000c1e9500 */
[C---:B------:R-:W-:Y:S02]  /*02c0*/  IMAD.WIDE R26, R3.reuse, 0x2, R24 ;  /* 0x00000002031a7825 */ /* 0x040fe400078e0218 */
[----:B------:R-:W5:Y:S02]  /*02d0*/  LDG.E.U16.CONSTANT R24, desc[UR4][R24.64] ;  /* 0x0000000418187981 */ /* 0x000f64000c1e9500 */
[----:B------:R-:W-:Y:S02]  /*02e0*/  IMAD.WIDE R28, R3, 0x2, R26 ;  /* 0x00000002031c7825 */ /* 0x000fe400078e021a */
[----:B------:R-:W5:Y:S04]  /*02f0*/  LDG.E.U16.CONSTANT R15, desc[UR4][R26.64] ;  /* 0x000000041a0f7981 */ /* 0x000f68000c1e9500 */
[----:B------:R-:W5:Y:S01]  /*0300*/  LDG.E.U16.CONSTANT R28, desc[UR4][R28.64] ;  /* 0x000000041c1c7981 */ /* 0x000f62000c1e9500 */
[----:B------:R-:W-:Y:S01]  /*0310*/  IMAD R19, R19, R3, R18 ;  /* 0x0000000313137224 */ /* 0x000fe200078e0212 */
[----:B---3--:R-:W-:-:S02]  /*0320*/  SHF.L.U32 R11, R0, 0x2, RZ ;  /* 0x00000002000b7819 */ /* 0x008fc400000006ff */
[----:B----4-:R-:W-:-:S04]  /*0330*/  SHF.L.U32 R2, R2, 0x4, RZ ;  /* 0x0000000402027819 */ /* 0x010fc800000006ff */
[----:B--2---:R-:W-:Y:S02]  /*0340*/  LOP3.LUT R2, R2, R11, R22, 0xfe, !PT ;  /* 0x0000000b02027212 */ /* 0x004fe400078efe16 */
[----:B-----5:R-:W-:Y:S02]  /*0350*/  SHF.L.U32 R5, R20, 0x6, RZ ;  /* 0x0000000614057819 */ /* 0x020fe400000006ff */
[----:B------:R-:W-:-:S04]  /*0360*/  SHF.L.U32 R21, R21, 0x8, RZ ;  /* 0x0000000815157819 */ /* 0x000fc800000006ff */
[----:B------:R-:W-:Y:S02]  /*0370*/  LOP3.LUT R2, R21, R5, R2, 0xfe, !PT ;  /* 0x0000000515027212 */ /* 0x000fe400078efe02 */
[----:B------:R-:W-:Y:S02]  /*0380*/  SHF.L.U32 R23, R23, 0xa, RZ ;  /* 0x0000000a17177819 */ /* 0x000fe400000006ff */
[----:B------:R-:W-:-:S04]  /*0390*/  SHF.L.U32 R14, R14, 0xc, RZ ;  /* 0x0000000c0e0e7819 */ /* 0x000fc800000006ff */
[----:B------:R-:W-:Y:S01]  /*03a0*/  LOP3.LUT R2, R14, R23, R2, 0xfe, !PT ;  /* 0x000000170e027212 */ /* 0x000fe200078efe02 */
[----:B------:R-:W-:Y:S01]  /*03b0*/  IMAD.SHL.U32 R5, R12, 0x4000, RZ ;  /* 0x000040000c057824 */ /* 0x000fe200078e00ff */
[----:B------:R-:W-:Y:S02]  /*03c0*/  SHF.L.U32 R0, R10, 0x10, RZ ;  /* 0x000000100a007819 */ /* 0x000fe400000006ff */
[----:B------:R-:W0:Y:S02]  /*03d0*/  LDC.64 R10, c[0x0][0x218] ;  /* 0x00008600ff0a7b82 */ /* 0x000e240000000a00 */
[----:B------:R-:W-:Y:S02]  /*03e0*/  LOP3.LUT R0, R0, R5, R2, 0xfe, !PT ;  /* 0x0000000500007212 */ /* 0x000fe400078efe02 */
[----:B------:R-:W-:Y:S02]  /*03f0*/  SHF.L.U32 R5, R4, 0x12, RZ ;  /* 0x0000001204057819 */ /* 0x000fe400000006ff */
[----:B------:R-:W-:-:S04]  /*0400*/  SHF.L.U32 R6, R6, 0x14, RZ ;  /* 0x0000001406067819 */ /* 0x000fc800000006ff */
[----:B------:R-:W-:Y:S01]  /*0410*/  LOP3.LUT R0, R6, R5, R0, 0xfe, !PT ;  /* 0x0000000506007212 */ /* 0x000fe200078efe00 */
[----:B------:R-:W-:Y:S01]  /*0420*/  IMAD.SHL.U32 R5, R8, 0x400000, RZ ;  /* 0x0040000008057824 */ /* 0x000fe200078e00ff */
[----:B------:R-:W-:-:S04]  /*0430*/  SHF.L.U32 R16, R16, 0x18, RZ ;  /* 0x0000001810107819 */ /* 0x000fc800000006ff */
[----:B------:R-:W-:Y:S02]  /*0440*/  LOP3.LUT R0, R16, R5, R0, 0xfe, !PT ;  /* 0x0000000510007212 */ /* 0x000fe400078efe00 */
[----:B------:R-:W-:Y:S02]  /*0450*/  SHF.L.U32 R5, R24, 0x1a, RZ ;  /* 0x0000001a18057819 */ /* 0x000fe400000006ff */
[----:B------:R-:W-:-:S04]  /*0460*/  SHF.L.U32 R15, R15, 0x1c, RZ ;  /* 0x0000001c0f0f7819 */ /* 0x000fc800000006ff */
[----:B------:R-:W-:Y:S02]  /*0470*/  LOP3.LUT R0, R15, R5, R0, 0xfe, !PT ;  /* 0x000000050f007212 */ /* 0x000fe400078efe00 */
[----:B------:R-:W-:Y:S01]  /*0480*/  SHF.L.U32 R3, R28, 0x1e, RZ ;  /* 0x0000001e1c037819 */ /* 0x000fe200000006ff */
[----:B0-----:R-:W-:-:S03]  /*0490*/  IMAD.WIDE R10, R19, 0x4, R10 ;  /* 0x00000004130a7825 */ /* 0x001fc600078e020a */
[----:B------:R-:W-:-:S05]  /*04a0*/  LOP3.LUT R3, R3, R0, RZ, 0xfc, !PT ;  /* 0x0000000003037212 */ /* 0x000fca00078efcff */
[----:B------:R-:W-:Y:S01]  /*04b0*/  STG.E desc[UR4][R10.64], R3 ;  /* 0x000000030a007986 */ /* 0x000fe2000c101904 */
[----:B------:R-:W-:Y:S05]  /*04c0*/  EXIT ;  /* 0x000000000000794d */ /* 0x000fea0003800000 */
.L_x_5:
        /* <DEDUP_REMOVED lines=11> */
.L_x_13:


//--------------------- .text._Z18pack_rows_6_kernelPKtPjii --------------------------
	.section	.text._Z18pack_rows_6_kernelPKtPjii,"ax",@progbits
	.align	128
        .global         _Z18pack_rows_6_kernelPKtPjii
        .type           _Z18pack_rows_6_kernelPKtPjii,@function
        .size           _Z18pack_rows_6_kernelPKtPjii,(.L_x_14 - _Z18pack_rows_6_kernelPKtPjii)
        .other          _Z18pack_rows_6_kernelPKtPjii,@"STO_CUDA_ENTRY STV_DEFAULT"
_Z18pack_rows_6_kernelPKtPjii:
.text._Z18pack_rows_6_kernelPKtPjii:
        /* <DEDUP_REMOVED lines=14> */
[----:B------:R-:W-:Y:S01]  /*00e0*/  IMAD R5, R0, UR7, R5 ;  /* 0x0000000700057c24 */ /* 0x000fe2000f8e0205 */
[----:B------:R-:W-:-:S03]  /*00f0*/  ULDC.64 UR4, c[0x0][0x208] ;  /* 0x0000820000047ab9 */ /* 0x000fc60000000a00 */
[----:B------:R-:W-:-:S04]  /*0100*/  IMAD.SHL.U32 R3, R5, 0x8, RZ ;  /* 0x0000000805037824 */ /* 0x000fc800078e00ff */
[----:B0-----:R-:W-:-:S05]  /*0110*/  IMAD.WIDE R6, R3, 0x2, R6 ;  /* 0x0000000203067825 */ /* 0x001fca00078e0206 */
[----:B------:R-:W2:Y:S04]  /*0120*/  LDG.E.U16.CONSTANT R2, desc[UR4][R6.64+0x2] ;  /* 0x0000020406027981 */ /* 0x000ea8000c1e9500 */
[----:B------:R-:W3:Y:S04]  /*0130*/  LDG.E.U16.CONSTANT R8, desc[UR4][R6.64+0x6] ;  /* 0x0000060406087981 */ /* 0x000ee8000c1e9500 */
[----:B------:R-:W4:Y:S04]  /*0140*/  LDG.E.U16.CONSTANT R0, desc[UR4][R6.64] ;  /* 0x0000000406007981 */ /* 0x000f28000c1e9500 */
[----:B------:R-:W5:Y:S04]  /*0150*/  LDG.E.U16.CONSTANT R4, desc[UR4][R6.64+0x4] ;  /* 0x0000040406047981 */ /* 0x000f68000c1e9500 */
[----:B------:R-:W5:Y:S04]  /*0160*/  LDG.E.U16.CONSTANT R11, desc[UR4][R6.64+0xa] ;  /* 0x00000a04060b7981 */ /* 0x000f68000c1e9500 */
[----:B------:R-:W5:Y:S04]  /*0170*/  LDG.E.U16.CONSTANT R10, desc[UR4][R6.64+0x8] ;  /* 0x00000804060a7981 */ /* 0x000f68000c1e9500 */
[----:B------:R-:W5:Y:S04]  /*0180*/  LDG.E.U16.CONSTANT R12, desc[UR4][R6.64+0xc] ;  /* 0x00000c04060c7981 */ /* 0x000f68000c1e9500 */
[----:B------:R0:W5:Y:S01]  /*0190*/  LDG.E.U16.CONSTANT R13, desc[UR4][R6.64+0xe] ;  /* 0x00000e04060d7981 */ /* 0x000162000c1e9500 */
[----:B--2---:R-:W-:-:S04]  /*01a0*/  VIADD R2, R2, 0xffffffff ;  /* 0xffffffff02027836 */ /* 0x004fc80000000000 */
[----:B------:R-:W-:Y:S01]  /*01b0*/  IMAD.SHL.U32 R9, R2, 0x10, RZ ;  /* 0x0000001002097824 */ /* 0x000fe200078e00ff */
[----:B---3--:R-:W-:Y:S01]  /*01c0*/  IADD3 R8, R8, -0x1, RZ ;  /* 0xffffffff08087810 */ /* 0x008fe20007ffe0ff */
[----:B------:R-:W1:Y:S01]  /*01d0*/  LDC.64 R2, c[0x0][0x218] ;  /* 0x00008600ff027b82 */ /* 0x000e620000000a00 */
[----:B----4-:R-:W-:Y:S02]  /*01e0*/  VIADD R0, R0, 0xffffffff ;  /* 0xffffffff00007836 */ /* 0x010fe40000000000 */
[----:B------:R-:W-:Y:S02]  /*01f0*/  LOP3.LUT R9, R9, 0xffff0, RZ, 0xe2, !PT ;  /* 0x000ffff009097812 */ /* 0x000fe400078ee2ff */
[----:B------:R-:W-:Y:S01]  /*0200*/  SHF.L.U32 R8, R8, 0xc, RZ ;  /* 0x0000000c08087819 */ /* 0x000fe200000006ff */
[----:B-----5:R-:W-:Y:S01]  /*0210*/  VIADD R4, R4, 0xffffffff ;  /* 0xffffffff04047836 */ /* 0x020fe20000000000 */
[----:B------:R-:W-:Y:S01]  /*0220*/  LOP3.LUT R0, R9, 0xffff, R0, 0xf8, !PT ;  /* 0x0000ffff09007812 */ /* 0x000fe200078ef800 */
[----:B------:R-:W-:-:S03]  /*0230*/  VIADD R11, R11, 0xffffffff ;  /* 0xffffffff0b0b7836 */ /* 0x000fc60000000000 */
[----:B------:R-:W-:Y:S02]  /*0240*/  PRMT R9, R4, 0x7104, RZ ;  /* 0x0000710404097816 */ /* 0x000fe400000000ff */
[----:B------:R-:W-:Y:S01]  /*0250*/  LOP3.LUT R4, R8, 0xffff000, RZ, 0xe2, !PT ;  /* 0x0ffff00008047812 */ /* 0x000fe200078ee2ff */
[----:B------:R-:W-:Y:S01]  /*0260*/  VIADD R10, R10, 0xffffffff ;  /* 0xffffffff0a0a7836 */ /* 0x000fe20000000000 */
[----:B------:R-:W-:Y:S02]  /*0270*/  LOP3.LUT R11, R11, 0xffff, RZ, 0xc0, !PT ;  /* 0x0000ffff0b0b7812 */ /* 0x000fe400078ec0ff */
[----:B------:R-:W-:Y:S01]  /*0280*/  LOP3.LUT R0, R4, R9, R0, 0xfe, !PT ;  /* 0x0000000904007212 */ /* 0x000fe200078efe00 */
[----:B0-----:R-:W-:Y:S01]  /*0290*/  IMAD.U32 R7, R10, 0x10000, RZ ;  /* 0x000100000a077824 */ /* 0x001fe200078e00ff */
[----:B------:R-:W-:Y:S02]  /*02a0*/  IADD3 R12, R12, -0x1, RZ ;  /* 0xffffffff0c0c7810 */ /* 0x000fe40007ffe0ff */
[----:B------:R-:W-:Y:S01]  /*02b0*/  SHF.L.U32 R11, R11, 0x14, RZ ;  /* 0x000000140b0b7819 */ /* 0x000fe200000006ff */
[----:B------:R-:W-:Y:S01]  /*02c0*/  VIADD R13, R13, 0xffffffff ;  /* 0xffffffff0d0d7836 */ /* 0x000fe20000000000 */
[----:B------:R-:W-:Y:S01]  /*02d0*/  LOP3.LUT R12, R12, 0xffff, RZ, 0xc0, !PT ;  /* 0x0000ffff0c0c7812 */ /* 0x000fe200078ec0ff */
[----:B-1----:R-:W-:Y:S01]  /*02e0*/  IMAD.WIDE R2, R5, 0x4, R2 ;  /* 0x0000000405027825 */ /* 0x002fe200078e0202 */
[----:B------:R-:W-:-:S02]  /*02f0*/  LOP3.LUT R0, R11, R7, R0, 0xfe, !PT ;  /* 0x000000070b007212 */ /* 0x000fc400078efe00 */
[----:B------:R-:W-:Y:S01]  /*0300*/  LOP3.LUT R13, R13, 0xffff, RZ, 0xc0, !PT ;  /* 0x0000ffff0d0d7812 */ /* 0x000fe200078ec0ff */
[----:B------:R-:W-:-:S03]  /*0310*/  IMAD.SHL.U32 R7, R12, 0x1000000, RZ ;  /* 0x010000000c077824 */ /* 0x000fc600078e00ff */
[----:B------:R-:W-:-:S04]  /*0320*/  SHF.L.U32 R13, R13, 0x1c, RZ ;  /* 0x0000001c0d0d7819 */ /* 0x000fc800000006ff */
[----:B------:R-:W-:-:S05]  /*0330*/  LOP3.LUT R7, R13, R7, R0, 0xfe, !PT ;  /* 0x000000070d077212 */ /* 0x000fca00078efe00 */
[----:B------:R-:W-:Y:S01]  /*0340*/  STG.E desc[UR4][R2.64], R7 ;  /* 0x0000000702007986 */ /* 0x000fe2000c101904 */
[----:B------:R-:W-:Y:S05]  /*0350*/  EXIT ;  /* 0x000000000000794d */ /* 0x000fea0003800000 */
.L_x_6:
        /* <DEDUP_REMOVED lines=10> */
.L_x_14:


//--------------------- .text._Z18pack_rows_4_kernelPKtPjii --------------------------
	.section	.text._Z18pack_rows_4_kernelPKtPjii,"ax",@progbits
	.align	128
        .global         _Z18pack_rows_4_kernelPKtPjii
        .type           _Z18pack_rows_4_kernelPKtPjii,@function
        .size           _Z18pack_rows_4_kernelPKtPjii,(.L_x_15 - _Z18pack_rows_4_kernelPKtPjii)
        .other          _Z18pack_rows_4_kernelPKtPjii,@"STO_CUDA_ENTRY STV_DEFAULT"
_Z18pack_rows_4_kernelPKtPjii:
.text._Z18pack_rows_4_kernelPKtPjii:
        /* <DEDUP_REMOVED lines=54> */
.L_x_7:
        /* <DEDUP_REMOVED lines=10> */
.L_x_15:


//--------------------- .nv.shared.reserved.0     --------------------------
	.section	.nv.shared.reserved.0,"aw",@nobits
	.weak		__nv_reservedSMEM_offset_0_alias
	.size		__nv_reservedSMEM_offset_0_alias, 0, 0
	.other		__nv_reservedSMEM_offset_0_alias,@"STO_CUDA_RESERVED_SHARED STV_DEFAULT"
__nv_reservedSMEM_offset_0_alias:
	.zero		0


//--------------------- .nv.global                --------------------------
	.section	.nv.global,"aw",@nobits
.nv.global:
	.type		_ZN45_INTERNAL_1fa38335_14_pack_tensor_cu_cf58b8634cuda3std3__48in_placeE,@object
	.size		_ZN45_INTERNAL_1fa38335_14_pack_tensor_cu_cf58b8634cuda3std3__48in_placeE,(_ZN45_INTERNAL_1fa38335_14_pack_tensor_cu_cf58b8634cuda3std6ranges3__45__cpo8distanceE - _ZN45_INTERNAL_1fa38335_14_pack_tensor_cu_cf58b8634cuda3std3__48in_placeE)
_ZN45_INTERNAL_1fa38335_14_pack_tensor_cu_cf58b8634cuda3std3__48in_placeE:
	.zero		1
	.type		_ZN45_INTERNAL_1fa38335_14_pack_tensor_cu_cf58b8634cuda3std6ranges3__45__cpo8distanceE,@object
	.size		_ZN45_INTERNAL_1fa38335_14_pack_tensor_cu_cf58b8634cuda3std6ranges3__45__cpo8distanceE,(_ZN45_INTERNAL_1fa38335_14_pack_tensor_cu_cf58b8634cuda3std3__45__cpo6cbeginE - _ZN45_INTERNAL_1fa38335_14_pack_tensor_cu_cf58b8634cuda3std6ranges3__45__cpo8distanceE)
_ZN45_INTERNAL_1fa38335_14_pack_tensor_cu_cf58b8634cuda3std6ranges3__45__cpo8distanceE:
	.zero		1
	.type		_ZN45_INTERNAL_1fa38335_14_pack_tensor_cu_cf58b8634cuda3std3__45__cpo6cbeginE,@object
	.size		_ZN45_INTERNAL_1fa38335_14_pack_tensor_cu_cf58b8634cuda3std3__45__cpo6cbeginE,(_ZN45_INTERNAL_1fa38335_14_pack_tensor_cu_cf58b8634cuda3std6ranges3__45__cpo7advanceE - _ZN45_INTERNAL_1fa38335_14_pack_tensor_cu_cf58b8634cuda3std3__45__cpo6cbeginE)
_ZN45_INTERNAL_1fa38335_14_pack_tensor_cu_cf58b8634cuda3std3__45__cpo6cbeginE:
	.zero		1
	.type		_ZN45_INTERNAL_1fa38335_14_pack_tensor_cu_cf58b8634cuda3std6ranges3__45__cpo7advanceE,@object
	.size		_ZN45_INTERNAL_1fa38335_14_pack_tensor_cu_cf58b8634cuda3std6ranges3__45__cpo7advanceE,(_ZN45_INTERNAL_1fa38335_14_pack_tensor_cu_cf58b8634cuda3std3__45__cpo7crbeginE - _ZN45_INTERNAL_1fa38335_14_pack_tensor_cu_cf58b8634cuda3std6ranges3__45__cpo7advanceE)
_ZN45_INTERNAL_1fa38335_14_pack_tensor_cu_cf58b8634cuda3std6ranges3__45__cpo7advanceE:
	.zero		1
	.type		_ZN45_INTERNAL_1fa38335_14_pack_tensor_cu_cf58b8634cuda3std3__45__cpo7crbeginE,@object
	.size		_ZN45_INTERNAL_1fa38335_14_pack_tensor_cu_cf58b8634cuda3std3__45__cpo7crbeginE,(_ZN45_INTERNAL_1fa38335_14_pack_tensor_cu_cf58b8634cuda3std6ranges3__45__cpo4dataE - _ZN45_INTERNAL_1fa38335_14_pack_tensor_cu_cf58b8634cuda3std3__45__cpo7crbeginE)
_ZN45_INTERNAL_1fa38335_14_pack_tensor_cu_cf58b8634cuda3std3__45__cpo7crbeginE:
	.zero		1
	.type		_ZN45_INTERNAL_1fa38335_14_pack_tensor_cu_cf58b8634cuda3std6ranges3__45__cpo4dataE,@object
	.size		_ZN45_INTERNAL_1fa38335_14_pack_tensor_cu_cf58b8634cuda3std6ranges3__45__cpo4dataE,(_ZN45_INTERNAL_1fa38335_14_pack_tensor_cu_cf58b8634cuda3std6ranges3__45__cpo5beginE - _ZN45_INTERNAL_1fa38335_14_pack_tensor_cu_cf58b8634cuda3std6ranges3__45__cpo4dataE)
_ZN45_INTERNAL_1fa38335_14_pack_tensor_cu_cf58b8634cuda3std6ranges3__45__cpo4dataE:
	.zero		1
	.type		_ZN45_INTERNAL_1fa38335_14_pack_tensor_cu_cf58b8634cuda3std6ranges3__45__cpo5beginE,@object
	.size		_ZN45_INTERNAL_1fa38335_14_pack_tensor_cu_cf58b8634cuda3std6ranges3__45__cpo5beginE,(_ZN45_INTERNAL_1fa38335_14_pack_tensor_cu_cf58b8634cuda3std3__447_GLOBAL__N__1fa38335_14_pack_tensor_cu_cf58b8636ignoreE - _ZN45_INTERNAL_1fa38335_14_pack_tensor_cu_cf58b8634cuda3std6ranges3__45__cpo5beginE)
_ZN45_INTERNAL_1fa38335_14_pack_tensor_cu_cf58b8634cuda3std6ranges3__45__cpo5beginE:
	.zero		1
	.type		_ZN45_INTERNAL_1fa38335_14_pack_tensor_cu_cf58b8634cuda3std3__447_GLOBAL__N__1fa38335_14_pack_tensor_cu_cf58b8636ignoreE,@object
	.size		_ZN45_INTERNAL_1fa38335_14_pack_tensor_cu_cf58b8634cuda3std3__447_GLOBAL__N__1fa38335_14_pack_tensor_cu_cf58b8636ignoreE,(_ZN45_INTERNAL_1fa38335_14_pack_tensor_cu_cf58b8634cuda3std6ranges3__45__cpo4sizeE - _ZN45_INTERNAL_1fa38335_14_pack_tensor_cu_cf58b8634cuda3std3__447_GLOBAL__N__1fa38335_14_pack_tensor_cu_cf58b8636ignoreE)
_ZN45_INTERNAL_1fa38335_14_pack_tensor_cu_cf58b8634cuda3std3__447_GLOBAL__N__1fa38335_14_pack_tensor_cu_cf58b8636ignoreE:
	.zero		1
	.type		_ZN45_INTERNAL_1fa38335_14_pack_tensor_cu_cf58b8634cuda3std6ranges3__45__cpo4sizeE,@object
	.size		_ZN45_INTERNAL_1fa38335_14_pack_tensor_cu_cf58b8634cuda3std6ranges3__45__cpo4sizeE,(_ZN45_INTERNAL_1fa38335_14_pack_tensor_cu_cf58b8634cuda3std3__45__cpo5beginE - _ZN45_INTERNAL_1fa38335_14_pack_tensor_cu_cf58b8634cuda3std6ranges3__45__cpo4sizeE)
_ZN45_INTERNAL_1fa38335_14_pack_tensor_cu_cf58b8634cuda3std6ranges3__45__cpo4sizeE:
	.zero		1
	.type		_ZN45_INTERNAL_1fa38335_14_pack_tensor_cu_cf58b8634cuda3std3__45__cpo5beginE,@object
	.size		_ZN45_INTERNAL_1fa38335_14_pack_tensor_cu_cf58b8634cuda3std3__45__cpo5beginE,(_ZN45_INTERNAL_1fa38335_14_pack_tensor_cu_cf58b8634cuda3std6ranges3__45__cpo6cbeginE - _ZN45_INTERNAL_1fa38335_14_pack_tensor_cu_cf58b8634cuda3std3__45__cpo5beginE)
_ZN45_INTERNAL_1fa38335_14_pack_tensor_cu_cf58b8634cuda3std3__45__cpo5beginE:
	.zero		1
	.type		_ZN45_INTERNAL_1fa38335_14_pack_tensor_cu_cf58b8634cuda3std6ranges3__45__cpo6cbeginE,@object
	.size		_ZN45_INTERNAL_1fa38335_14_pack_tensor_cu_cf58b8634cuda3std6ranges3__45__cpo6cbeginE,(_ZN45_INTERNAL_1fa38335_14_pack_tensor_cu_cf58b8634cuda3std3__45__cpo6rbeginE - _ZN45_INTERNAL_1fa38335_14_pack_tensor_cu_cf58b8634cuda3std6ranges3__45__cpo6cbeginE)
_ZN45_INTERNAL_1fa38335_14_pack_tensor_cu_cf58b8634cuda3std6ranges3__45__cpo6cbeginE:
	.zero		1
	.type		_ZN45_INTERNAL_1fa38335_14_pack_tensor_cu_cf58b8634cuda3std3__45__cpo6rbeginE,@object
	.size		_ZN45_INTERNAL_1fa38335_14_pack_tensor_cu_cf58b8634cuda3std3__45__cpo6rbeginE,(_ZN45_INTERNAL_1fa38335_14_pack_tensor_cu_cf58b8634cuda3std6ranges3__45__cpo4nextE - _ZN45_INTERNAL_1fa38335_14_pack_tensor_cu_cf58b8634cuda3std3__45__cpo6rbeginE)
_ZN45_INTERNAL_1fa38335_14_pack_tensor_cu_cf58b8634cuda3std3__45__cpo6rbeginE:
	.zero		1
	.type		_ZN45_INTERNAL_1fa38335_14_pack_tensor_cu_cf58b8634cuda3std6ranges3__45__cpo4nextE,@object
	.size		_ZN45_INTERNAL_1fa38335_14_pack_tensor_cu_cf58b8634cuda3std6ranges3__45__cpo4nextE,(_ZN45_INTERNAL_1fa38335_14_pack_tensor_cu_cf58b8634cuda3std6ranges3__45__cpo4swapE - _ZN45_INTERNAL_1fa38335_14_pack_tensor_cu_cf58b8634cuda3std6ranges3__45__cpo4nextE)
_ZN45_INTERNAL_1fa38335_14_pack_tensor_cu_cf58b8634cuda3std6ranges3__45__cpo4nextE:
	.zero		1
	.type		_ZN45_INTERNAL_1fa38335_14_pack_tensor_cu_cf58b8634cuda3std6ranges3__45__cpo4swapE,@object
	.size		_ZN45_INTERNAL_1fa38335_14_pack_tensor_cu_cf58b8634cuda3std6ranges3__45__cpo4swapE,(_ZN45_INTERNAL_1fa38335_14_pack_tensor_cu_cf58b8634cuda3std3__420unreachable_sentinelE - _ZN45_INTERNAL_1fa38335_14_pack_tensor_cu_cf58b8634cuda3std6ranges3__45__cpo4swapE)
_ZN45_INTERNAL_1fa38335_14_pack_tensor_cu_cf58b8634cuda3std6ranges3__45__cpo4swapE:
	.zero		1
	.type		_ZN45_INTERNAL_1fa38335_14_pack_tensor_cu_cf58b8634cuda3std3__420unreachable_sentinelE,@object
	.size		_ZN45_INTERNAL_1fa38335_14_pack_tensor_cu_cf58b8634cuda3std3__420unreachable_sentinelE,(_ZN45_INTERNAL_1fa38335_14_pack_tensor_cu_cf58b8636thrust23THRUST_300001_SM_900_NS6system6detail10sequential3seqE - _ZN45_INTERNAL_1fa38335_14_pack_tensor_cu_cf58b8634cuda3std3__420unreachable_sentinelE)
_ZN45_INTERNAL_1fa38335_14_pack_tensor_cu_cf58b8634cuda3std3__420unreachable_sentinelE:
	.zero		1
	.type		_ZN45_INTERNAL_1fa38335_14_pack_tensor_cu_cf58b8636thrust23THRUST_300001_SM_900_NS6system6detail10sequential3seqE,@object
	.size		_ZN45_INTERNAL_1fa38335_14_pack_tensor_cu_cf58b8636thrust23THRUST_300001_SM_900_NS6system6detail10sequential3seqE,(_ZN45_INTERNAL_1fa38335_14_pack_tensor_cu_cf58b8634cuda3std3__45__cpo4cendE - _ZN45_INTERNAL_1fa38335_14_pack_tensor_cu_cf58b8636thrust23THRUST_300001_SM_900_NS6system6detail10sequential3seqE)
_ZN45_INTERNAL_1fa38335_14_pack_tensor_cu_cf58b8636thrust23THRUST_300001_SM_900_NS6system6detail10sequential3seqE:
	.zero		1
	.type		_ZN45_INTERNAL_1fa38335_14_pack_tensor_cu_cf58b8634cuda3std3__45__cpo4cendE,@object
	.size		_ZN45_INTERNAL_1fa38335_14_pack_tensor_cu_cf58b8634cuda3std3__45__cpo4cendE,(_ZN45_INTERNAL_1fa38335_14_pack_tensor_cu_cf58b8634cuda3std6ranges3__45__cpo9iter_swapE - _ZN45_INTERNAL_1fa38335_14_pack_tensor_cu_cf58b8634cuda3std3__45__cpo4cendE)
_ZN45_INTERNAL_1fa38335_14_pack_tensor_cu_cf58b8634cuda3std3__45__cpo4cendE:
	.zero		1
	.type		_ZN45_INTERNAL_1fa38335_14_pack_tensor_cu_cf58b8634cuda3std6ranges3__45__cpo9iter_swapE,@object
	.size		_ZN45_INTERNAL_1fa38335_14_pack_tensor_cu_cf58b8634cuda3std6ranges3__45__cpo9iter_swapE,(_ZN45_INTERNAL_1fa38335_14_pack_tensor_cu_cf58b8634cuda3std3__45__cpo5crendE - _ZN45_INTERNAL_1fa38335_14_pack_tensor_cu_cf58b8634cuda3std6ranges3__45__cpo9iter_swapE)
_ZN45_INTERNAL_1fa38335_14_pack_tensor_cu_cf58b8634cuda3std6ranges3__45__cpo9iter_swapE:
	.zero		1
	.type		_ZN45_INTERNAL_1fa38335_14_pack_tensor_cu_cf58b8634cuda3std3__45__cpo5crendE,@object
	.size		_ZN45_INTERNAL_1fa38335_14_pack_tensor_cu_cf58b8634cuda3std3__45__cpo5crendE,(_ZN45_INTERNAL_1fa38335_14_pack_tensor_cu_cf58b8634cuda3std6ranges3__45__cpo5cdataE - _ZN45_INTERNAL_1fa38335_14_pack_tensor_cu_cf58b8634cuda3std3__45__cpo5crendE)
_ZN45_INTERNAL_1fa38335_14_pack_tensor_cu_cf58b8634cuda3std3__45__cpo5crendE:
	.zero		1
	.type		_ZN45_INTERNAL_1fa38335_14_pack_tensor_cu_cf58b8634cuda3std6ranges3__45__cpo5cdataE,@object
	.size		_ZN45_INTERNAL_1fa38335_14_pack_tensor_cu_cf58b8634cuda3std6ranges3__45__cpo5cdataE,(_ZN45_INTERNAL_1fa38335_14_pack_tensor_cu_cf58b8634cuda3std6ranges3__45__cpo3endE - _ZN45_INTERNAL_1fa38335_14_pack_tensor_cu_cf58b8634cuda3std6ranges3__45__cpo5cdataE)
_ZN45_INTERNAL_1fa38335_14_pack_tensor_cu_cf58b8634cuda3std6ranges3__45__cpo5cdataE:
	.zero		1
	.type		_ZN45_INTERNAL_1fa38335_14_pack_tensor_cu_cf58b8634cuda3std6ranges3__45__cpo3endE,@object
	.size		_ZN45_INTERNAL_1fa38335_14_pack_tensor_cu_cf58b8634cuda3std6ranges3__45__cpo3endE,(_ZN45_INTERNAL_1fa38335_14_pack_tensor_cu_cf58b8634cuda3std3__419piecewise_constructE - _ZN45_INTERNAL_1fa38335_14_pack_tensor_cu_cf58b8634cuda3std6ranges3__45__cpo3endE)
_ZN45_INTERNAL_1fa38335_14_pack_tensor_cu_cf58b8634cuda3std6ranges3__45__cpo3endE:
	.zero		1
	.type		_ZN45_INTERNAL_1fa38335_14_pack_tensor_cu_cf58b8634cuda3std3__419piecewise_constructE,@object
	.size		_ZN45_INTERNAL_1fa38335_14_pack_tensor_cu_cf58b8634cuda3std3__419piecewise_constructE,(_ZN45_INTERNAL_1fa38335_14_pack_tensor_cu_cf58b8634cuda3std6ranges3__45__cpo5ssizeE - _ZN45_INTERNAL_1fa38335_14_pack_tensor_cu_cf58b8634cuda3std3__419piecewise_constructE)
_ZN45_INTERNAL_1fa38335_14_pack_tensor_cu_cf58b8634cuda3std3__419piecewise_constructE:
	.zero		1
	.type		_ZN45_INTERNAL_1fa38335_14_pack_tensor_cu_cf58b8634cuda3std6ranges3__45__cpo5ssizeE,@object
	.size		_ZN45_INTERNAL_1fa38335_14_pack_tensor_cu_cf58b8634cuda3std6ranges3__45__cpo5ssizeE,(_ZN45_INTERNAL_1fa38335_14_pack_tensor_cu_cf58b8634cuda3std3__45__cpo3endE - _ZN45_INTERNAL_1fa38335_14_pack_tensor_cu_cf58b8634cuda3std6ranges3__45__cpo5ssizeE)
_ZN45_INTERNAL_1fa38335_14_pack_tensor_cu_cf58b8634cuda3std6ranges3__45__cpo5ssizeE:
	.zero		1
	.type		_ZN45_INTERNAL_1fa38335_14_pack_tensor_cu_cf58b8634cuda3std3__45__cpo3endE,@object
	.size		_ZN45_INTERNAL_1fa38335_14_pack_tensor_cu_cf58b8634cuda3std3__45__cpo3endE,(_ZN45_INTERNAL_1fa38335_14_pack_tensor_cu_cf58b8634cuda3std6ranges3__45__cpo4cendE - _ZN45_INTERNAL_1fa38335_14_pack_tensor_cu_cf58b8634cuda3std3__45__cpo3endE)
_ZN45_INTERNAL_1fa38335_14_pack_tensor_cu_cf58b8634cuda3std3__45__cpo3endE:
	.zero		1
	.type		_ZN45_INTERNAL_1fa38335_14_pack_tensor_cu_cf58b8634cuda3std6ranges3__45__cpo4cendE,@object
	.size		_ZN45_INTERNAL_1fa38335_14_pack_tensor_cu_cf58b8634cuda3std6ranges3__45__cpo4cendE,(_ZN45_INTERNAL_1fa38335_14_pack_tensor_cu_cf58b8634cuda3std3__45__cpo4rendE - _ZN45_INTERNAL_1fa38335_14_pack_tensor_cu_cf58b8634cuda3std6ranges3__45__cpo4cendE)
_ZN45_INTERNAL_1fa38335_14_pack_tensor_cu_cf58b8634cuda3std6ranges3__45__cpo4cendE:
	.zero		1
	.type		_ZN45_INTERNAL_1fa38335_14_pack_tensor_cu_cf58b8634cuda3std3__45__cpo4rendE,@object
	.size		_ZN45_INTERNAL_1fa38335_14_pack_tensor_cu_cf58b8634cuda3std3__45__cpo4rendE,(_ZN45_INTERNAL_1fa38335_14_pack_tensor_cu_cf58b8634cuda3std6ranges3__45__cpo4prevE - _ZN45_INTERNAL_1fa38335_14_pack_tensor_cu_cf58b8634cuda3std3__45__cpo4rendE)
_ZN45_INTERNAL_1fa38335_14_pack_tensor_cu_cf58b8634cuda3std3__45__cpo4rendE:
	.zero		1
	.type		_ZN45_INTERNAL_1fa38335_14_pack_tensor_cu_cf58b8634cuda3std6ranges3__45__cpo4prevE,@object
	.size		_ZN45_INTERNAL_1fa38335_14_pack_tensor_cu_cf58b8634cuda3std6ranges3__45__cpo4prevE,(_ZN45_INTERNAL_1fa38335_14_pack_tensor_cu_cf58b8634cuda3std6ranges3__45__cpo9iter_moveE - _ZN45_INTERNAL_1fa38335_14_pack_tensor_cu_cf58b8634cuda3std6ranges3__45__cpo4prevE)
_ZN45_INTERNAL_1fa38335_14_pack_tensor_cu_cf58b8634cuda3std6ranges3__45__cpo4prevE:
	.zero		1
	.type		_ZN45_INTERNAL_1fa38335_14_pack_tensor_cu_cf58b8634cuda3std6ranges3__45__cpo9iter_moveE,@object
	.size		_ZN45_INTERNAL_1fa38335_14_pack_tensor_cu_cf58b8634cuda3std6ranges3__45__cpo9iter_moveE,(.L_13 - _ZN45_INTERNAL_1fa38335_14_pack_tensor_cu_cf58b8634cuda3std6ranges3__45__cpo9iter_moveE)
_ZN45_INTERNAL_1fa38335_14_pack_tensor_cu_cf58b8634cuda3std6ranges3__45__cpo9iter_moveE:
	.zero		1
.L_13:


//--------------------- .nv.constant0._Z19pack_columns_kernelILi8EEvPKtPjii --------------------------
	.section	.nv.constant0._Z19pack_columns_kernelILi8EEvPKtPjii,"a",@progbits
	.sectionflags	@""
	.align	4
.nv.constant0._Z19pack_columns_kernelILi8EEvPKtPjii:
	.zero		552


//--------------------- .nv.constant0._Z19pack_columns_kernelILi6EEvPKtPjii --------------------------
	.section	.nv.constant0._Z19pack_columns_kernelILi6EEvPKtPjii,"a",@progbits
	.sectionflags	@""
	.align	4
.nv.constant0._Z19pack_columns_kernelILi6EEvPKtPjii:
	.zero		552


//--------------------- .nv.constant0._Z19pack_columns_kernelILi5EEvPKtPjii --------------------------
	.section	.nv.constant0._Z19pack_columns_kernelILi5EEvPKtPjii,"a",@progbits
	.sectionflags	@""
	.align	4
.nv.constant0._Z19pack_columns_kernelILi5EEvPKtPjii:
	.zero		552


//--------------------- .nv.constant0._Z19pack_columns_kernelILi4EEvPKtPjii --------------------------
	.section	.nv.constant0._Z19pack_columns_kernelILi4EEvPKtPjii,"a",@progbits
	.sectionflags	@""
	.align	4
.nv.constant0._Z19pack_columns_kernelILi4EEvPKtPjii:
	.zero		552


//--------------------- .nv.constant0._Z19pack_columns_kernelILi3EEvPKtPjii --------------------------
	.section	.nv.constant0._Z19pack_columns_kernelILi3EEvPKtPjii,"a",@progbits
	.sectionflags	@""
	.align	4
.nv.constant0._Z19pack_columns_kernelILi3EEvPKtPjii:
	.zero		552


//--------------------- .nv.constant0._Z19pack_columns_kernelILi2EEvPKtPjii --------------------------
	.section	.nv.constant0._Z19pack_columns_kernelILi2EEvPKtPjii,"a",@progbits
	.sectionflags	@""
	.align	4
.nv.constant0._Z19pack_columns_kernelILi2EEvPKtPjii:
	.zero		552


//--------------------- .nv.constant0._Z18pack_rows_6_kernelPKtPjii --------------------------
	.section	.nv.constant0._Z18pack_rows_6_kernelPKtPjii,"a",@progbits
	.sectionflags	@""
	.align	4
.nv.constant0._Z18pack_rows_6_kernelPKtPjii:
	.zero		552


//--------------------- .nv.constant0._Z18pack_rows_4_kernelPKtPjii --------------------------
	.section	.nv.constant0._Z18pack_rows_4_kernelPKtPjii,"a",@progbits
	.sectionflags	@""
	.align	4
.nv.constant0._Z18pack_rows_4_kernelPKtPjii:
	.zero		552


//--------------------- SYMBOLS --------------------------

	.type		.nv.reservedSmem.offset0,@object
	.size		.nv.reservedSmem.offset0,0x4
